	.target	sm_90a

	.elftype	@"ET_EXEC"


//--------------------- .note.nv.tkinfo           --------------------------
	.section	.note.nv.tkinfo,"",@"SHT_NOTE"
	.sectionflags	@"SHF_NOTE_NV_TKINFO"
	.tkinfo
        /*0018*/ 	.word	0x00000002
        /*0030*/ 	.string	""
        /*0030*/ 	.string	"ptxas"
        /*0030*/ 	.string	"Cuda compilation tools, release 13.0, V13.0.88"
        /*0030*/ 	.string	"Build cuda_13.0.r13.0/compiler.36424714_0"
        /*0030*/ 	.string	"-arch sm_90a -m 64 "



//--------------------- .note.nv.cuinfo           --------------------------
	.section	.note.nv.cuinfo,"",@"SHT_NOTE"
	.sectionflags	@"SHF_NOTE_NV_CUINFO"
        /*0018*/ 	.short	0x0002
        /*001a*/ 	.short	0x005a
        /*001c*/ 	.short	0x0082
	.zero		2


//--------------------- .nv.info                  --------------------------
	.section	.nv.info,"",@"SHT_CUDA_INFO"
	.align	4


	//----- nvinfo : EIATTR_REGCOUNT
	.align		4
        /*0000*/ 	.byte	0x04, 0x2f
        /*0002*/ 	.short	(.L_15 - .L_14)
	.align		4
.L_14:
        /*0004*/ 	.word	index@(_ZN7cutlass13device_kernelINS_4gemm6kernel13GemmUniversalIN4cute5tupleIJiiiiEEENS1_10collective13CollectiveMmaINS1_34MainloopSm90TmaGmmaWarpSpecializedILi5ENS5_IJNS4_1CILi2EEENSA_ILi1EEESC_EEENS1_35KernelTmaWarpSpecializedCooperativeEEENS5_IJNSA_ILi256EEENSA_ILi48EEENSA_ILi64EEEEEENS_6half_tENS5_IJlSC_lEEESK_SL_NS4_8TiledMMAINS4_8MMA_AtomIJNS4_4SM904GMMA25MMA_64x16x16_F32F16F16_SSILNSP_5MajorE0ELSR_0ELNSP_7ScaleInE1ELSS_1EEEEEENS4_6LayoutISD_NS5_IJSC_NSA_ILi0EEESW_EEEEENS5_IJNS4_10UnderscoreESZ_SZ_EEEEENS4_13SM90_TMA_LOADENS4_14ComposedLayoutINS4_7SwizzleILi3ELi4ELi3EEENS4_18smem_ptr_flag_bitsILi16EEENSV_INS5_IJNSA_ILi8EEESI_EEENS5_IJSI_SC_EEEEEEEvNS4_8identityENS4_23SM90_TMA_LOAD_MULTICASTES1C_vS1D_EENS_8epilogue10collective6detail29Sm90TmaWarpSpecializedAdapterINS1H_15DefaultEpilogueISK_SL_SL_NS1G_6thread17LinearCombinationISK_Li1EffLNS1L_9ScaleType4KindE0ELNS_15FloatRoundStyleE2ESK_EENS1_15EpilogueDefaultEEEEEvvEEEEvNT_6ParamsE)
        /*0008*/ 	.word	0x000000a8


	//----- nvinfo : EIATTR_FRAME_SIZE
	.align		4
.L_15:
        /*000c*/ 	.byte	0x04, 0x11
        /*000e*/ 	.short	(.L_17 - .L_16)
	.align		4
.L_16:
        /*0010*/ 	.word	index@(_ZN7cutlass13device_kernelINS_4gemm6kernel13GemmUniversalIN4cute5tupleIJiiiiEEENS1_10collective13CollectiveMmaINS1_34MainloopSm90TmaGmmaWarpSpecializedILi5ENS5_IJNS4_1CILi2EEENSA_ILi1EEESC_EEENS1_35KernelTmaWarpSpecializedCooperativeEEENS5_IJNSA_ILi256EEENSA_ILi48EEENSA_ILi64EEEEEENS_6half_tENS5_IJlSC_lEEESK_SL_NS4_8TiledMMAINS4_8MMA_AtomIJNS4_4SM904GMMA25MMA_64x16x16_F32F16F16_SSILNSP_5MajorE0ELSR_0ELNSP_7ScaleInE1ELSS_1EEEEEENS4_6LayoutISD_NS5_IJSC_NSA_ILi0EEESW_EEEEENS5_IJNS4_10UnderscoreESZ_SZ_EEEEENS4_13SM90_TMA_LOADENS4_14ComposedLayoutINS4_7SwizzleILi3ELi4ELi3EEENS4_18smem_ptr_flag_bitsILi16EEENSV_INS5_IJNSA_ILi8EEESI_EEENS5_IJSI_SC_EEEEEEEvNS4_8identityENS4_23SM90_TMA_LOAD_MULTICASTES1C_vS1D_EENS_8epilogue10collective6detail29Sm90TmaWarpSpecializedAdapterINS1H_15DefaultEpilogueISK_SL_SL_NS1G_6thread17LinearCombinationISK_Li1EffLNS1L_9ScaleType4KindE0ELNS_15FloatRoundStyleE2ESK_EENS1_15EpilogueDefaultEEEEEvvEEEEvNT_6ParamsE)
        /*0014*/ 	.word	0x00000000


	//----- nvinfo : EIATTR_MIN_STACK_SIZE
	.align		4
.L_17:
        /*0018*/ 	.byte	0x04, 0x12
        /*001a*/ 	.short	(.L_19 - .L_18)
	.align		4
.L_18:
        /*001c*/ 	.word	index@(_ZN7cutlass13device_kernelINS_4gemm6kernel13GemmUniversalIN4cute5tupleIJiiiiEEENS1_10collective13CollectiveMmaINS1_34MainloopSm90TmaGmmaWarpSpecializedILi5ENS5_IJNS4_1CILi2EEENSA_ILi1EEESC_EEENS1_35KernelTmaWarpSpecializedCooperativeEEENS5_IJNSA_ILi256EEENSA_ILi48EEENSA_ILi64EEEEEENS_6half_tENS5_IJlSC_lEEESK_SL_NS4_8TiledMMAINS4_8MMA_AtomIJNS4_4SM904GMMA25MMA_64x16x16_F32F16F16_SSILNSP_5MajorE0ELSR_0ELNSP_7ScaleInE1ELSS_1EEEEEENS4_6LayoutISD_NS5_IJSC_NSA_ILi0EEESW_EEEEENS5_IJNS4_10UnderscoreESZ_SZ_EEEEENS4_13SM90_TMA_LOADENS4_14ComposedLayoutINS4_7SwizzleILi3ELi4ELi3EEENS4_18smem_ptr_flag_bitsILi16EEENSV_INS5_IJNSA_ILi8EEESI_EEENS5_IJSI_SC_EEEEEEEvNS4_8identityENS4_23SM90_TMA_LOAD_MULTICASTES1C_vS1D_EENS_8epilogue10collective6detail29Sm90TmaWarpSpecializedAdapterINS1H_15DefaultEpilogueISK_SL_SL_NS1G_6thread17LinearCombinationISK_Li1EffLNS1L_9ScaleType4KindE0ELNS_15FloatRoundStyleE2ESK_EENS1_15EpilogueDefaultEEEEEvvEEEEvNT_6ParamsE)
        /*0020*/ 	.word	0x00000000
.L_19:


//--------------------- .nv.compat                --------------------------
	.section	.nv.compat,"",@"SHT_CUDA_COMPAT_INFO"
	.align	4
        /*0000*/ 	.byte	0x02, 0x09, 0x01, 0x00, 0x02, 0x02, 0x04, 0x00, 0x02, 0x05, 0x05, 0x00, 0x03, 0x07, 0x01, 0x01
        /*0010*/ 	.byte	0x02, 0x03, 0x01, 0x00, 0x02, 0x06, 0x01, 0x00, 0x04, 0x0b, 0x08, 0x00, 0x00, 0x00, 0x00, 0x00
        /*0020*/ 	.byte	0x00, 0x00, 0x00, 0x00


//--------------------- .nv.info._ZN7cutlass13device_kernelINS_4gemm6kernel13GemmUniversalIN4cute5tupleIJiiiiEEENS1_10collective13CollectiveMmaINS1_34MainloopSm90TmaGmmaWarpSpecializedILi5ENS5_IJNS4_1CILi2EEENSA_ILi1EEESC_EEENS1_35KernelTmaWarpSpecializedCooperativeEEENS5_IJNSA_ILi256EEENSA_ILi48EEENSA_ILi64EEEEEENS_6half_tENS5_IJlSC_lEEESK_SL_NS4_8TiledMMAINS4_8MMA_AtomIJNS4_4SM904GMMA25MMA_64x16x16_F32F16F16_SSILNSP_5MajorE0ELSR_0ELNSP_7ScaleInE1ELSS_1EEEEEENS4_6LayoutISD_NS5_IJSC_NSA_ILi0EEESW_EEEEENS5_IJNS4_10UnderscoreESZ_SZ_EEEEENS4_13SM90_TMA_LOADENS4_14ComposedLayoutINS4_7SwizzleILi3ELi4ELi3EEENS4_18smem_ptr_flag_bitsILi16EEENSV_INS5_IJNSA_ILi8EEESI_EEENS5_IJSI_SC_EEEEEEEvNS4_8identityENS4_23SM90_TMA_LOAD_MULTICASTES1C_vS1D_EENS_8epilogue10collective6detail29Sm90TmaWarpSpecializedAdapterINS1H_15DefaultEpilogueISK_SL_SL_NS1G_6thread17LinearCombinationISK_Li1EffLNS1L_9ScaleType4KindE0ELNS_15FloatRoundStyleE2ESK_EENS1_15EpilogueDefaultEEEEEvvEEEEvNT_6ParamsE --------------------------
	.section	.nv.info._ZN7cutlass13device_kernelINS_4gemm6kernel13GemmUniversalIN4cute5tupleIJiiiiEEENS1_10collective13CollectiveMmaINS1_34MainloopSm90TmaGmmaWarpSpecializedILi5ENS5_IJNS4_1CILi2EEENSA_ILi1EEESC_EEENS1_35KernelTmaWarpSpecializedCooperativeEEENS5_IJNSA_ILi256EEENSA_ILi48EEENSA_ILi64EEEEEENS_6half_tENS5_IJlSC_lEEESK_SL_NS4_8TiledMMAINS4_8MMA_AtomIJNS4_4SM904GMMA25MMA_64x16x16_F32F16F16_SSILNSP_5MajorE0ELSR_0ELNSP_7ScaleInE1ELSS_1EEEEEENS4_6LayoutISD_NS5_IJSC_NSA_ILi0EEESW_EEEEENS5_IJNS4_10UnderscoreESZ_SZ_EEEEENS4_13SM90_TMA_LOADENS4_14ComposedLayoutINS4_7SwizzleILi3ELi4ELi3EEENS4_18smem_ptr_flag_bitsILi16EEENSV_INS5_IJNSA_ILi8EEESI_EEENS5_IJSI_SC_EEEEEEEvNS4_8identityENS4_23SM90_TMA_LOAD_MULTICASTES1C_vS1D_EENS_8epilogue10collective6detail29Sm90TmaWarpSpecializedAdapterINS1H_15DefaultEpilogueISK_SL_SL_NS1G_6thread17LinearCombinationISK_Li1EffLNS1L_9ScaleType4KindE0ELNS_15FloatRoundStyleE2ESK_EENS1_15EpilogueDefaultEEEEEvvEEEEvNT_6ParamsE,"",@"SHT_CUDA_INFO"
	.sectionflags	@""
	.align	4


	//----- nvinfo : EIATTR_CUDA_API_VERSION
	.align		4
        /*0000*/ 	.byte	0x04, 0x37
        /*0002*/ 	.short	(.L_21 - .L_20)
.L_20:
        /*0004*/ 	.word	0x00000082


	//----- nvinfo : EIATTR_KPARAM_INFO
	.align		4
.L_21:
        /*0008*/ 	.byte	0x04, 0x17
        /*000a*/ 	.short	(.L_23 - .L_22)
.L_22:
        /*000c*/ 	.word	0x00000000
        /*0010*/ 	.short	0x0000
        /*0012*/ 	.short	0x0070
        /*0014*/ 	.byte	0x00, 0xf0, 0x01, 0x10


	//----- nvinfo : EIATTR_SPARSE_MMA_MASK
	.align		4
.L_23:
        /*0018*/ 	.byte	0x03, 0x50
        /*001a*/ 	.short	0x0000


	//----- nvinfo : EIATTR_MAXREG_COUNT
	.align		4
        /*001c*/ 	.byte	0x03, 0x1b
        /*001e*/ 	.short	0x00a8


	//----- nvinfo : EIATTR_NUM_BARRIERS
	.align		4
        /*0020*/ 	.byte	0x02, 0x4c
        /*0022*/ 	.byte	0x01
	.zero		1


	//----- nvinfo : EIATTR_EXTERNS
	.align		4
        /*0024*/ 	.byte	0x04, 0x0f
        /*0026*/ 	.short	(.L_25 - .L_24)


	//   ....[0]....
	.align		4
.L_24:
        /*0028*/ 	.word	index@(__assertfail)


	//----- nvinfo : EIATTR_MERCURY_ISA_VERSION
	.align		4
.L_25:
        /*002c*/ 	.byte	0x03, 0x5f
        /*002e*/ 	.short	0x0101


	//----- nvinfo : EIATTR_INT_WARP_WIDE_INSTR_OFFSETS
	.align		4
        /*0030*/ 	.byte	0x04, 0x31
        /*0032*/ 	.short	(.L_27 - .L_26)


	//   ....[0]....
.L_26:
        /*0034*/ 	.word	0x000004a0


	//   ....[1]....
        /*0038*/ 	.word	0x000004d0


	//   ....[2]....
        /*003c*/ 	.word	0x00000690


	//----- nvinfo : EIATTR_COOP_GROUP_MASK_REGIDS
	.align		4
.L_27:
        /*0040*/ 	.byte	0x04, 0x29
        /*0042*/ 	.short	(.L_29 - .L_28)


	//   ....[0]....
.L_28:
        /*0044*/ 	.word	0xffffffff


	//   ....[1]....
        /*0048*/ 	.word	0xffffffff


	//   ....[2]....
        /*004c*/ 	.word	0xffffffff


	//   ....[3]....
        /*0050*/ 	.word	0xffffffff


	//   ....[4]....
        /*0054*/ 	.word	0xffffffff


	//   ....[5]....
        /*0058*/ 	.word	0xffffffff


	//----- nvinfo : EIATTR_COOP_GROUP_INSTR_OFFSETS
	.align		4
.L_29:
        /*005c*/ 	.byte	0x04, 0x28
        /*005e*/ 	.short	(.L_31 - .L_30)


	//   ....[0]....
.L_30:
        /*0060*/ 	.word	0x00000060


	//   ....[1]....
        /*0064*/ 	.word	0x00000070


	//   ....[2]....
        /*0068*/ 	.word	0x00000130


	//   ....[3]....
        /*006c*/ 	.word	0x000002f0


	//   ....[4]....
        /*0070*/ 	.word	0x00000810


	//   ....[5]....
        /*0074*/ 	.word	0x00001250


	//----- nvinfo : EIATTR_REG_RECONFIG
	.align		4
.L_31:
        /*0078*/ 	.byte	0x01, 0x54
	.zero		2


	//----- nvinfo : EIATTR_SYSCALL_OFFSETS
	.align		4
        /*007c*/ 	.byte	0x04, 0x46
        /*007e*/ 	.short	(.L_33 - .L_32)


	//   ....[0]....
.L_32:
        /*0080*/ 	.word	0x00001410


	//----- nvinfo : EIATTR_MBARRIER_INSTR_OFFSETS
	.align		4
.L_33:
        /*0084*/ 	.byte	0x04, 0x39
        /*0086*/ 	.short	(.L_35 - .L_34)


	//   ....[0]....
.L_34:
        /*0088*/ 	.word	0x00000230
        /*008c*/ 	.word	0x000000ff
        /*0090*/ 	.word	0x00000000
        /*0094*/ 	.short	0x0100
        /*0096*/ 	.byte	0x08
	.zero		1


	//   ....[1]....
        /*0098*/ 	.word	0x00000240
        /*009c*/ 	.word	0x000000ff
        /*00a0*/ 	.word	0x00000028
        /*00a4*/ 	.short	0x0100
        /*00a6*/ 	.byte	0x08
	.zero		1


	//   ....[2]....
        /*00a8*/ 	.word	0x00000250
        /*00ac*/ 	.word	0x000000ff
        /*00b0*/ 	.word	0x00000008
        /*00b4*/ 	.short	0x0100
        /*00b6*/ 	.byte	0x08
	.zero		1


	//   ....[3]....
        /*00b8*/ 	.word	0x00000260
        /*00bc*/ 	.word	0x000000ff
        /*00c0*/ 	.word	0x00000030
        /*00c4*/ 	.short	0x0100
        /*00c6*/ 	.byte	0x08
	.zero		1


	//   ....[4]....
        /*00c8*/ 	.word	0x00000270
        /*00cc*/ 	.word	0x000000ff
        /*00d0*/ 	.word	0x00000010
        /*00d4*/ 	.short	0x0100
        /*00d6*/ 	.byte	0x08
	.zero		1


	//   ....[5]....
        /*00d8*/ 	.word	0x00000280
        /*00dc*/ 	.word	0x000000ff
        /*00e0*/ 	.word	0x00000038
        /*00e4*/ 	.short	0x0100
        /*00e6*/ 	.byte	0x08
	.zero		1


	//   ....[6]....
        /*00e8*/ 	.word	0x00000290
        /*00ec*/ 	.word	0x000000ff
        /*00f0*/ 	.word	0x00000018
        /*00f4*/ 	.short	0x0100
        /*00f6*/ 	.byte	0x08
	.zero		1


	//   ....[7]....
        /*00f8*/ 	.word	0x000002a0
        /*00fc*/ 	.word	0x000000ff
        /*0100*/ 	.word	0x00000040
        /*0104*/ 	.short	0x0100
        /*0106*/ 	.byte	0x08
	.zero		1


	//   ....[8]....
        /*0108*/ 	.word	0x000002b0
        /*010c*/ 	.word	0x000000ff
        /*0110*/ 	.word	0x00000020
        /*0114*/ 	.short	0x0100
        /*0116*/ 	.byte	0x08
	.zero		1


	//   ....[9]....
        /*0118*/ 	.word	0x000002c0
        /*011c*/ 	.word	0x000000ff
        /*0120*/ 	.word	0x00000048
        /*0124*/ 	.short	0x0100
        /*0126*/ 	.byte	0x08
	.zero		1


	//   ....[10]....
        /*0128*/ 	.word	0x00000710
        /*012c*/ 	.word	0x000000ff
        /*0130*/ 	.word	0x00000060
        /*0134*/ 	.short	0x0100
        /*0136*/ 	.byte	0x06
	.zero		1


	//   ....[11]....
        /*0138*/ 	.word	0x000007a0
        /*013c*/ 	.word	0x000000ff
        /*0140*/ 	.word	0x00000068
        /*0144*/ 	.short	0x0100
        /*0146*/ 	.byte	0x06
	.zero		1


	//   ....[12]....
        /*0148*/ 	.word	0x00001490
        /*014c*/ 	.word	0x00000003
        /*0150*/ 	.word	0x00000000
        /*0154*/ 	.short	0x010a
        /*0156*/ 	.byte	0x3f
	.zero		1


	//   ....[13]....
        /*0158*/ 	.word	0x000014d0
        /*015c*/ 	.word	0x00000003
        /*0160*/ 	.word	0x00000000
        /*0164*/ 	.short	0x010a
        /*0166*/ 	.byte	0x3f
	.zero		1


	//   ....[14]....
        /*0168*/ 	.word	0x00001ff0
        /*016c*/ 	.word	0x000000ff
        /*0170*/ 	.word	0x00000000
        /*0174*/ 	.short	0x010a
        /*0176*/ 	.byte	0x08
	.zero		1


	//   ....[15]....
        /*0178*/ 	.word	0x00002030
        /*017c*/ 	.word	0x000000ff
        /*0180*/ 	.word	0x00000000
        /*0184*/ 	.short	0x010a
        /*0186*/ 	.byte	0x08
	.zero		1


	//   ....[16]....
        /*0188*/ 	.word	0x00002a00
        /*018c*/ 	.word	0x00000005
        /*0190*/ 	.word	0x00000000
        /*0194*/ 	.short	0x0101
        /*0196*/ 	.byte	0x3f
	.zero		1


	//   ....[17]....
        /*0198*/ 	.word	0x00002c50
        /*019c*/ 	.word	0x00000000
        /*01a0*/ 	.word	0x00000000
        /*01a4*/ 	.short	0x0101
        /*01a6*/ 	.byte	0x3f
	.zero		1


	//   ....[18]....
        /*01a8*/ 	.word	0x000071a0
        /*01ac*/ 	.word	0x00000014
        /*01b0*/ 	.word	0x00000028
        /*01b4*/ 	.short	0x010a
        /*01b6*/ 	.byte	0x3f
	.zero		1


	//   ....[19]....
        /*01b8*/ 	.word	0x00007520
        /*01bc*/ 	.word	0x00000003
        /*01c0*/ 	.word	0x00000068
        /*01c4*/ 	.short	0x0101
        /*01c6*/ 	.byte	0x3f
	.zero		1


	//   ....[20]....
        /*01c8*/ 	.word	0x00007c70
        /*01cc*/ 	.word	0x00000007
        /*01d0*/ 	.word	0x00000000
        /*01d4*/ 	.short	0x010a
        /*01d6*/ 	.byte	0x3f
	.zero		1


	//   ....[21]....
        /*01d8*/ 	.word	0x00007cf0
        /*01dc*/ 	.word	0x00000008
        /*01e0*/ 	.word	0x00000000
        /*01e4*/ 	.short	0x010a
        /*01e6*/ 	.byte	0x3f
	.zero		1


	//   ....[22]....
        /*01e8*/ 	.word	0x00007d80
        /*01ec*/ 	.word	0x00000009
        /*01f0*/ 	.word	0x00000000
        /*01f4*/ 	.short	0x010a
        /*01f6*/ 	.byte	0x3f
	.zero		1


	//   ....[23]....
        /*01f8*/ 	.word	0x00007e10
        /*01fc*/ 	.word	0x00000006
        /*0200*/ 	.word	0x00000000
        /*0204*/ 	.short	0x010a
        /*0206*/ 	.byte	0x3f
	.zero		1


	//   ....[24]....
        /*0208*/ 	.word	0x00007ea0
        /*020c*/ 	.word	0x00000003
        /*0210*/ 	.word	0x00000000
        /*0214*/ 	.short	0x010a
        /*0216*/ 	.byte	0x3f
	.zero		1


	//   ....[25]....
        /*0218*/ 	.word	0x00007f00
        /*021c*/ 	.word	0x00000003
        /*0220*/ 	.word	0x00000000
        /*0224*/ 	.short	0x010a
        /*0226*/ 	.byte	0x3f
	.zero		1


	//   ....[26]....
        /*0228*/ 	.word	0x00007f60
        /*022c*/ 	.word	0x00000005
        /*0230*/ 	.word	0x00000000
        /*0234*/ 	.short	0x010a
        /*0236*/ 	.byte	0x3f
	.zero		1


	//   ....[27]....
        /*0238*/ 	.word	0x00008030
        /*023c*/ 	.word	0x00000014
        /*0240*/ 	.word	0x00000028
        /*0244*/ 	.short	0x010a
        /*0246*/ 	.byte	0x3f
	.zero		1


	//   ....[28]....
        /*0248*/ 	.word	0x00008100
        /*024c*/ 	.word	0x00000007
        /*0250*/ 	.word	0x00000000
        /*0254*/ 	.short	0x010a
        /*0256*/ 	.byte	0x3f
	.zero		1


	//   ....[29]....
        /*0258*/ 	.word	0x00008150
        /*025c*/ 	.word	0x00000008
        /*0260*/ 	.word	0x00000000
        /*0264*/ 	.short	0x010a
        /*0266*/ 	.byte	0x3f
	.zero		1


	//   ....[30]....
        /*0268*/ 	.word	0x000081a0
        /*026c*/ 	.word	0x00000009
        /*0270*/ 	.word	0x00000000
        /*0274*/ 	.short	0x010a
        /*0276*/ 	.byte	0x3f
	.zero		1


	//   ....[31]....
        /*0278*/ 	.word	0x000081f0
        /*027c*/ 	.word	0x00000006
        /*0280*/ 	.word	0x00000000
        /*0284*/ 	.short	0x010a
        /*0286*/ 	.byte	0x3f
	.zero		1


	//----- nvinfo : EIATTR_NUM_MBARRIERS
	.align		4
.L_35:
        /*0288*/ 	.byte	0x03, 0x38
        /*028a*/ 	.short	0x000c


	//----- nvinfo : EIATTR_EXIT_INSTR_OFFSETS
	.align		4
        /*028c*/ 	.byte	0x04, 0x1c
        /*028e*/ 	.short	(.L_37 - .L_36)


	//   ....[0]....
.L_36:
        /*0290*/ 	.word	0x00000970


	//   ....[1]....
        /*0294*/ 	.word	0x00001180


	//   ....[2]....
        /*0298*/ 	.word	0x000068d0


	//   ....[3]....
        /*029c*/ 	.word	0x00006e30


	//   ....[4]....
        /*02a0*/ 	.word	0x00007ef0


	//----- nvinfo : EIATTR_MAX_THREADS
	.align		4
.L_37:
        /*02a4*/ 	.byte	0x04, 0x05
        /*02a6*/ 	.short	(.L_39 - .L_38)
.L_38:
        /*02a8*/ 	.word	0x00000180
        /*02ac*/ 	.word	0x00000001
        /*02b0*/ 	.word	0x00000001


	//----- nvinfo : EIATTR_CRS_STACK_SIZE
	.align		4
.L_39:
        /*02b4*/ 	.byte	0x04, 0x1e
        /*02b6*/ 	.short	(.L_41 - .L_40)
.L_40:
        /*02b8*/ 	.word	0x00000000


	//----- nvinfo : EIATTR_CBANK_PARAM_SIZE
	.align		4
.L_41:
        /*02bc*/ 	.byte	0x03, 0x19
        /*02be*/ 	.short	0x0470


	//----- nvinfo : EIATTR_PARAM_CBANK
	.align		4
        /*02c0*/ 	.byte	0x04, 0x0a
        /*02c2*/ 	.short	(.L_43 - .L_42)
	.align		4
.L_42:
        /*02c4*/ 	.word	index@(.nv.constant0._ZN7cutlass13device_kernelINS_4gemm6kernel13GemmUniversalIN4cute5tupleIJiiiiEEENS1_10collective13CollectiveMmaINS1_34MainloopSm90TmaGmmaWarpSpecializedILi5ENS5_IJNS4_1CILi2EEENSA_ILi1EEESC_EEENS1_35KernelTmaWarpSpecializedCooperativeEEENS5_IJNSA_ILi256EEENSA_ILi48EEENSA_ILi64EEEEEENS_6half_tENS5_IJlSC_lEEESK_SL_NS4_8TiledMMAINS4_8MMA_AtomIJNS4_4SM904GMMA25MMA_64x16x16_F32F16F16_SSILNSP_5MajorE0ELSR_0ELNSP_7ScaleInE1ELSS_1EEEEEENS4_6LayoutISD_NS5_IJSC_NSA_ILi0EEESW_EEEEENS5_IJNS4_10UnderscoreESZ_SZ_EEEEENS4_13SM90_TMA_LOADENS4_14ComposedLayoutINS4_7SwizzleILi3ELi4ELi3EEENS4_18smem_ptr_flag_bitsILi16EEENSV_INS5_IJNSA_ILi8EEESI_EEENS5_IJSI_SC_EEEEEEEvNS4_8identityENS4_23SM90_TMA_LOAD_MULTICASTES1C_vS1D_EENS_8epilogue10collective6detail29Sm90TmaWarpSpecializedAdapterINS1H_15DefaultEpilogueISK_SL_SL_NS1G_6thread17LinearCombinationISK_Li1EffLNS1L_9ScaleType4KindE0ELNS_15FloatRoundStyleE2ESK_EENS1_15EpilogueDefaultEEEEEvvEEEEvNT_6ParamsE)
        /*02c8*/ 	.short	0x0210
        /*02ca*/ 	.short	0x0470


	//----- nvinfo : EIATTR_SW_WAR
	.align		4
.L_43:
        /*02cc*/ 	.byte	0x04, 0x36
        /*02ce*/ 	.short	(.L_45 - .L_44)
.L_44:
        /*02d0*/ 	.word	0x00000008
.L_45:


//--------------------- .nv.callgraph             --------------------------
	.section	.nv.callgraph,"",@"SHT_CUDA_CALLGRAPH"
	.align	4
	.sectionentsize	8
	.align		4
        /*0000*/ 	.word	0x00000000
	.align		4
        /*0004*/ 	.word	0xffffffff
	.align		4
        /*0008*/ 	.word	index@(_ZN7cutlass13device_kernelINS_4gemm6kernel13GemmUniversalIN4cute5tupleIJiiiiEEENS1_10collective13CollectiveMmaINS1_34MainloopSm90TmaGmmaWarpSpecializedILi5ENS5_IJNS4_1CILi2EEENSA_ILi1EEESC_EEENS1_35KernelTmaWarpSpecializedCooperativeEEENS5_IJNSA_ILi256EEENSA_ILi48EEENSA_ILi64EEEEEENS_6half_tENS5_IJlSC_lEEESK_SL_NS4_8TiledMMAINS4_8MMA_AtomIJNS4_4SM904GMMA25MMA_64x16x16_F32F16F16_SSILNSP_5MajorE0ELSR_0ELNSP_7ScaleInE1ELSS_1EEEEEENS4_6LayoutISD_NS5_IJSC_NSA_ILi0EEESW_EEEEENS5_IJNS4_10UnderscoreESZ_SZ_EEEEENS4_13SM90_TMA_LOADENS4_14ComposedLayoutINS4_7SwizzleILi3ELi4ELi3EEENS4_18smem_ptr_flag_bitsILi16EEENSV_INS5_IJNSA_ILi8EEESI_EEENS5_IJSI_SC_EEEEEEEvNS4_8identityENS4_23SM90_TMA_LOAD_MULTICASTES1C_vS1D_EENS_8epilogue10collective6detail29Sm90TmaWarpSpecializedAdapterINS1H_15DefaultEpilogueISK_SL_SL_NS1G_6thread17LinearCombinationISK_Li1EffLNS1L_9ScaleType4KindE0ELNS_15FloatRoundStyleE2ESK_EENS1_15EpilogueDefaultEEEEEvvEEEEvNT_6ParamsE)
	.align		4
        /*000c*/ 	.word	index@(__assertfail)
	.align		4
        /*0010*/ 	.word	0x00000000
	.align		4
        /*0014*/ 	.word	0xfffffffe
	.align		4
        /*0018*/ 	.word	0x00000000
	.align		4
        /*001c*/ 	.word	0xfffffffd
	.align		4
        /*0020*/ 	.word	0x00000000
	.align		4
        /*0024*/ 	.word	0xfffffffc


//--------------------- .nv.constant4             --------------------------
	.section	.nv.constant4,"a",@progbits
	.align	8
	.align		8
.nv.constant4:
        /*0000*/ 	.dword	__assertfail
	.align		8
        /*0008*/ 	.dword	__unnamed_1
	.align		8
        /*0010*/ 	.dword	_ZN40_INTERNAL_90e89ec3_4_k_cu_4e8da0b8_156344cuda3std3__45__cpo5beginE
	.align		8
        /*0018*/ 	.dword	_ZN40_INTERNAL_90e89ec3_4_k_cu_4e8da0b8_156344cuda3std3__45__cpo3endE
	.align		8
        /*0020*/ 	.dword	_ZN40_INTERNAL_90e89ec3_4_k_cu_4e8da0b8_156344cuda3std3__45__cpo6cbeginE
	.align		8
        /*0028*/ 	.dword	_ZN40_INTERNAL_90e89ec3_4_k_cu_4e8da0b8_156344cuda3std3__45__cpo4cendE
	.align		8
        /*0030*/ 	.dword	_ZN40_INTERNAL_90e89ec3_4_k_cu_4e8da0b8_156344cuda3std3__442_GLOBAL__N__90e89ec3_4_k_cu_4e8da0b8_156346ignoreE
	.align		8
        /*0038*/ 	.dword	_ZN40_INTERNAL_90e89ec3_4_k_cu_4e8da0b8_156344cuda3std3__419piecewise_constructE
	.align		8
        /*0040*/ 	.dword	_ZN40_INTERNAL_90e89ec3_4_k_cu_4e8da0b8_156344cuda3std3__48in_placeE
	.align		8
        /*0048*/ 	.dword	_ZN40_INTERNAL_90e89ec3_4_k_cu_4e8da0b8_156344cuda3std6ranges3__45__cpo4swapE
	.align		8
        /*0050*/ 	.dword	_ZN40_INTERNAL_90e89ec3_4_k_cu_4e8da0b8_156344cuda3std6ranges3__45__cpo9iter_moveE
	.align		8
        /*0058*/ 	.dword	_ZN40_INTERNAL_90e89ec3_4_k_cu_4e8da0b8_156344cute7productE
	.align		8
        /*0060*/ 	.dword	_ZN40_INTERNAL_90e89ec3_4_k_cu_4e8da0b8_156344cute1_E
	.align		8
        /*0068*/ 	.dword	$str$22
	.align		8
        /*0070*/ 	.dword	$str$23


//--------------------- .text._ZN7cutlass13device_kernelINS_4gemm6kernel13GemmUniversalIN4cute5tupleIJiiiiEEENS1_10collective13CollectiveMmaINS1_34MainloopSm90TmaGmmaWarpSpecializedILi5ENS5_IJNS4_1CILi2EEENSA_ILi1EEESC_EEENS1_35KernelTmaWarpSpecializedCooperativeEEENS5_IJNSA_ILi256EEENSA_ILi48EEENSA_ILi64EEEEEENS_6half_tENS5_IJlSC_lEEESK_SL_NS4_8TiledMMAINS4_8MMA_AtomIJNS4_4SM904GMMA25MMA_64x16x16_F32F16F16_SSILNSP_5MajorE0ELSR_0ELNSP_7ScaleInE1ELSS_1EEEEEENS4_6LayoutISD_NS5_IJSC_NSA_ILi0EEESW_EEEEENS5_IJNS4_10UnderscoreESZ_SZ_EEEEENS4_13SM90_TMA_LOADENS4_14ComposedLayoutINS4_7SwizzleILi3ELi4ELi3EEENS4_18smem_ptr_flag_bitsILi16EEENSV_INS5_IJNSA_ILi8EEESI_EEENS5_IJSI_SC_EEEEEEEvNS4_8identityENS4_23SM90_TMA_LOAD_MULTICASTES1C_vS1D_EENS_8epilogue10collective6detail29Sm90TmaWarpSpecializedAdapterINS1H_15DefaultEpilogueISK_SL_SL_NS1G_6thread17LinearCombinationISK_Li1EffLNS1L_9ScaleType4KindE0ELNS_15FloatRoundStyleE2ESK_EENS1_15EpilogueDefaultEEEEEvvEEEEvNT_6ParamsE --------------------------
	.section	.text._ZN7cutlass13device_kernelINS_4gemm6kernel13GemmUniversalIN4cute5tupleIJiiiiEEENS1_10collective13CollectiveMmaINS1_34MainloopSm90TmaGmmaWarpSpecializedILi5ENS5_IJNS4_1CILi2EEENSA_ILi1EEESC_EEENS1_35KernelTmaWarpSpecializedCooperativeEEENS5_IJNSA_ILi256EEENSA_ILi48EEENSA_ILi64EEEEEENS_6half_tENS5_IJlSC_lEEESK_SL_NS4_8TiledMMAINS4_8MMA_AtomIJNS4_4SM904GMMA25MMA_64x16x16_F32F16F16_SSILNSP_5MajorE0ELSR_0ELNSP_7ScaleInE1ELSS_1EEEEEENS4_6LayoutISD_NS5_IJSC_NSA_ILi0EEESW_EEEEENS5_IJNS4_10UnderscoreESZ_SZ_EEEEENS4_13SM90_TMA_LOADENS4_14ComposedLayoutINS4_7SwizzleILi3ELi4ELi3EEENS4_18smem_ptr_flag_bitsILi16EEENSV_INS5_IJNSA_ILi8EEESI_EEENS5_IJSI_SC_EEEEEEEvNS4_8identityENS4_23SM90_TMA_LOAD_MULTICASTES1C_vS1D_EENS_8epilogue10collective6detail29Sm90TmaWarpSpecializedAdapterINS1H_15DefaultEpilogueISK_SL_SL_NS1G_6thread17LinearCombinationISK_Li1EffLNS1L_9ScaleType4KindE0ELNS_15FloatRoundStyleE2ESK_EENS1_15EpilogueDefaultEEEEEvvEEEEvNT_6ParamsE,"ax",@progbits
	.align	128
.text._ZN7cutlass13device_kernelINS_4gemm6kernel13GemmUniversalIN4cute5tupleIJiiiiEEENS1_10collective13CollectiveMmaINS1_34MainloopSm90TmaGmmaWarpSpecializedILi5ENS5_IJNS4_1CILi2EEENSA_ILi1EEESC_EEENS1_35KernelTmaWarpSpecializedCooperativeEEENS5_IJNSA_ILi256EEENSA_ILi48EEENSA_ILi64EEEEEENS_6half_tENS5_IJlSC_lEEESK_SL_NS4_8TiledMMAINS4_8MMA_AtomIJNS4_4SM904GMMA25MMA_64x16x16_F32F16F16_SSILNSP_5MajorE0ELSR_0ELNSP_7ScaleInE1ELSS_1EEEEEENS4_6LayoutISD_NS5_IJSC_NSA_ILi0EEESW_EEEEENS5_IJNS4_10UnderscoreESZ_SZ_EEEEENS4_13SM90_TMA_LOADENS4_14ComposedLayoutINS4_7SwizzleILi3ELi4ELi3EEENS4_18smem_ptr_flag_bitsILi16EEENSV_INS5_IJNSA_ILi8EEESI_EEENS5_IJSI_SC_EEEEEEEvNS4_8identityENS4_23SM90_TMA_LOAD_MULTICASTES1C_vS1D_EENS_8epilogue10collective6detail29Sm90TmaWarpSpecializedAdapterINS1H_15DefaultEpilogueISK_SL_SL_NS1G_6thread17LinearCombinationISK_Li1EffLNS1L_9ScaleType4KindE0ELNS_15FloatRoundStyleE2ESK_EENS1_15EpilogueDefaultEEEEEvvEEEEvNT_6ParamsE:
        .type           _ZN7cutlass13device_kernelINS_4gemm6kernel13GemmUniversalIN4cute5tupleIJiiiiEEENS1_10collective13CollectiveMmaINS1_34MainloopSm90TmaGmmaWarpSpecializedILi5ENS5_IJNS4_1CILi2EEENSA_ILi1EEESC_EEENS1_35KernelTmaWarpSpecializedCooperativeEEENS5_IJNSA_ILi256EEENSA_ILi48EEENSA_ILi64EEEEEENS_6half_tENS5_IJlSC_lEEESK_SL_NS4_8TiledMMAINS4_8MMA_AtomIJNS4_4SM904GMMA25MMA_64x16x16_F32F16F16_SSILNSP_5MajorE0ELSR_0ELNSP_7ScaleInE1ELSS_1EEEEEENS4_6LayoutISD_NS5_IJSC_NSA_ILi0EEESW_EEEEENS5_IJNS4_10UnderscoreESZ_SZ_EEEEENS4_13SM90_TMA_LOADENS4_14ComposedLayoutINS4_7SwizzleILi3ELi4ELi3EEENS4_18smem_ptr_flag_bitsILi16EEENSV_INS5_IJNSA_ILi8EEESI_EEENS5_IJSI_SC_EEEEEEEvNS4_8identityENS4_23SM90_TMA_LOAD_MULTICASTES1C_vS1D_EENS_8epilogue10collective6detail29Sm90TmaWarpSpecializedAdapterINS1H_15DefaultEpilogueISK_SL_SL_NS1G_6thread17LinearCombinationISK_Li1EffLNS1L_9ScaleType4KindE0ELNS_15FloatRoundStyleE2ESK_EENS1_15EpilogueDefaultEEEEEvvEEEEvNT_6ParamsE,@function
        .size           _ZN7cutlass13device_kernelINS_4gemm6kernel13GemmUniversalIN4cute5tupleIJiiiiEEENS1_10collective13CollectiveMmaINS1_34MainloopSm90TmaGmmaWarpSpecializedILi5ENS5_IJNS4_1CILi2EEENSA_ILi1EEESC_EEENS1_35KernelTmaWarpSpecializedCooperativeEEENS5_IJNSA_ILi256EEENSA_ILi48EEENSA_ILi64EEEEEENS_6half_tENS5_IJlSC_lEEESK_SL_NS4_8TiledMMAINS4_8MMA_AtomIJNS4_4SM904GMMA25MMA_64x16x16_F32F16F16_SSILNSP_5MajorE0ELSR_0ELNSP_7ScaleInE1ELSS_1EEEEEENS4_6LayoutISD_NS5_IJSC_NSA_ILi0EEESW_EEEEENS5_IJNS4_10UnderscoreESZ_SZ_EEEEENS4_13SM90_TMA_LOADENS4_14ComposedLayoutINS4_7SwizzleILi3ELi4ELi3EEENS4_18smem_ptr_flag_bitsILi16EEENSV_INS5_IJNSA_ILi8EEESI_EEENS5_IJSI_SC_EEEEEEEvNS4_8identityENS4_23SM90_TMA_LOAD_MULTICASTES1C_vS1D_EENS_8epilogue10collective6detail29Sm90TmaWarpSpecializedAdapterINS1H_15DefaultEpilogueISK_SL_SL_NS1G_6thread17LinearCombinationISK_Li1EffLNS1L_9ScaleType4KindE0ELNS_15FloatRoundStyleE2ESK_EENS1_15EpilogueDefaultEEEEEvvEEEEvNT_6ParamsE,(.L_x_167 - _ZN7cutlass13device_kernelINS_4gemm6kernel13GemmUniversalIN4cute5tupleIJiiiiEEENS1_10collective13CollectiveMmaINS1_34MainloopSm90TmaGmmaWarpSpecializedILi5ENS5_IJNS4_1CILi2EEENSA_ILi1EEESC_EEENS1_35KernelTmaWarpSpecializedCooperativeEEENS5_IJNSA_ILi256EEENSA_ILi48EEENSA_ILi64EEEEEENS_6half_tENS5_IJlSC_lEEESK_SL_NS4_8TiledMMAINS4_8MMA_AtomIJNS4_4SM904GMMA25MMA_64x16x16_F32F16F16_SSILNSP_5MajorE0ELSR_0ELNSP_7ScaleInE1ELSS_1EEEEEENS4_6LayoutISD_NS5_IJSC_NSA_ILi0EEESW_EEEEENS5_IJNS4_10UnderscoreESZ_SZ_EEEEENS4_13SM90_TMA_LOADENS4_14ComposedLayoutINS4_7SwizzleILi3ELi4ELi3EEENS4_18smem_ptr_flag_bitsILi16EEENSV_INS5_IJNSA_ILi8EEESI_EEENS5_IJSI_SC_EEEEEEEvNS4_8identityENS4_23SM90_TMA_LOAD_MULTICASTES1C_vS1D_EENS_8epilogue10collective6detail29Sm90TmaWarpSpecializedAdapterINS1H_15DefaultEpilogueISK_SL_SL_NS1G_6thread17LinearCombinationISK_Li1EffLNS1L_9ScaleType4KindE0ELNS_15FloatRoundStyleE2ESK_EENS1_15EpilogueDefaultEEEEEvvEEEEvNT_6ParamsE)
        .other          _ZN7cutlass13device_kernelINS_4gemm6kernel13GemmUniversalIN4cute5tupleIJiiiiEEENS1_10collective13CollectiveMmaINS1_34MainloopSm90TmaGmmaWarpSpecializedILi5ENS5_IJNS4_1CILi2EEENSA_ILi1EEESC_EEENS1_35KernelTmaWarpSpecializedCooperativeEEENS5_IJNSA_ILi256EEENSA_ILi48EEENSA_ILi64EEEEEENS_6half_tENS5_IJlSC_lEEESK_SL_NS4_8TiledMMAINS4_8MMA_AtomIJNS4_4SM904GMMA25MMA_64x16x16_F32F16F16_SSILNSP_5MajorE0ELSR_0ELNSP_7ScaleInE1ELSS_1EEEEEENS4_6LayoutISD_NS5_IJSC_NSA_ILi0EEESW_EEEEENS5_IJNS4_10UnderscoreESZ_SZ_EEEEENS4_13SM90_TMA_LOADENS4_14ComposedLayoutINS4_7SwizzleILi3ELi4ELi3EEENS4_18smem_ptr_flag_bitsILi16EEENSV_INS5_IJNSA_ILi8EEESI_EEENS5_IJSI_SC_EEEEEEEvNS4_8identityENS4_23SM90_TMA_LOAD_MULTICASTES1C_vS1D_EENS_8epilogue10collective6detail29Sm90TmaWarpSpecializedAdapterINS1H_15DefaultEpilogueISK_SL_SL_NS1G_6thread17LinearCombinationISK_Li1EffLNS1L_9ScaleType4KindE0ELNS_15FloatRoundStyleE2ESK_EENS1_15EpilogueDefaultEEEEEvvEEEEvNT_6ParamsE,@"STO_CUDA_ENTRY STV_DEFAULT"
_ZN7cutlass13device_kernelINS_4gemm6kernel13GemmUniversalIN4cute5tupleIJiiiiEEENS1_10collective13CollectiveMmaINS1_34MainloopSm90TmaGmmaWarpSpecializedILi5ENS5_IJNS4_1CILi2EEENSA_ILi1EEESC_EEENS1_35KernelTmaWarpSpecializedCooperativeEEENS5_IJNSA_ILi256EEENSA_ILi48EEENSA_ILi64EEEEEENS_6half_tENS5_IJlSC_lEEESK_SL_NS4_8TiledMMAINS4_8MMA_AtomIJNS4_4SM904GMMA25MMA_64x16x16_F32F16F16_SSILNSP_5MajorE0ELSR_0ELNSP_7ScaleInE1ELSS_1EEEEEENS4_6LayoutISD_NS5_IJSC_NSA_ILi0EEESW_EEEEENS5_IJNS4_10UnderscoreESZ_SZ_EEEEENS4_13SM90_TMA_LOADENS4_14ComposedLayoutINS4_7SwizzleILi3ELi4ELi3EEENS4_18smem_ptr_flag_bitsILi16EEENSV_INS5_IJNSA_ILi8EEESI_EEENS5_IJSI_SC_EEEEEEEvNS4_8identityENS4_23SM90_TMA_LOAD_MULTICASTES1C_vS1D_EENS_8epilogue10collective6detail29Sm90TmaWarpSpecializedAdapterINS1H_15DefaultEpilogueISK_SL_SL_NS1G_6thread17LinearCombinationISK_Li1EffLNS1L_9ScaleType4KindE0ELNS_15FloatRoundStyleE2ESK_EENS1_15EpilogueDefaultEEEEEvvEEEEvNT_6ParamsE:
[----:B------:R-:W0:Y:S01]  /*0000*/  LDC R1, c[0x0][0x28] ;  /* 0x00000a00ff017b82 */ /* 0x000e220000000800 */
[----:B------:R-:W1:Y:S01]  /*0010*/  S2R R18, SR_TID.X ;  /* 0x0000000000127919 */ /* 0x000e620000002100 */
[----:B------:R-:W-:Y:S01]  /*0020*/  ELECT P0, URZ, PT ;  /* 0x00000000003f782f */ /* 0x000fe20003800000 */
[----:B------:R-:W-:Y:S01]  /*0030*/  BSSY B0, `(.L_x_0) ;  /* 0x000000f000007945 */ /* 0x000fe20003800000 */
[--C-:B-1----:R-:W-:Y:S02]  /*0040*/  SHF.R.U32.HI R0, RZ, 0x5, R18.reuse ;  /* 0x00000005ff007819 */ /* 0x102fe40000011612 */
[----:B------:R-:W-:-:S03]  /*0050*/  SHF.R.U32.HI R3, RZ, 0x7, R18 ;  /* 0x00000007ff037819 */ /* 0x000fc60000011612 */
[----:B------:R-:W1:Y:S04]  /*0060*/  SHFL.IDX PT, R2, R0, RZ, 0x1f ;  /* 0x00001fff00027589 */ /* 0x000e6800000e0000 */
[----:B------:R2:W3:Y:S01]  /*0070*/  SHFL.IDX PT, R5, R3, RZ, 0x1f ;  /* 0x00001fff03057589 */ /* 0x0004e200000e0000 */
[----:B-1----:R-:W-:-:S13]  /*0080*/  ISETP.NE.OR P0, PT, R2, RZ, !P0 ;  /* 0x000000ff0200720c */ /* 0x002fda0004705670 */
[----:B0-23--:R-:W-:Y:S05]  /*0090*/  @P0 BRA `(.L_x_1) ;  /* 0x0000000000200947 */ /* 0x00dfea0003800000 */
[----:B------:R-:W-:Y:S02]  /*00a0*/  ULDC.64 UR4, c[0x0][0x198] ;  /* 0x0000660000047ab9 */ /* 0x000fe40000000a00 */
[----:B------:R-:W-:Y:S02]  /*00b0*/  UIADD3 UR6, UP0, UR4, 0xf0, URZ ;  /* 0x000000f004067890 */ /* 0x000fe4000ff1e03f */
[----:B------:R-:W-:Y:S02]  /*00c0*/  UIADD3 UR4, UP1, UR4, 0x1f0, URZ ;  /* 0x000001f004047890 */ /* 0x000fe4000ff3e03f */
[----:B------:R-:W-:Y:S02]  /*00d0*/  UIADD3.X UR7, URZ, UR5, URZ, UP0, !UPT ;  /* 0x000000053f077290 */ /* 0x000fe400087fe43f */
[----:B------:R-:W-:-:S07]  /*00e0*/  UIADD3.X UR5, URZ, UR5, URZ, UP1, !UPT ;  /* 0x000000053f057290 */ /* 0x000fce0008ffe43f */
[----:B------:R0:W-:Y:S02]  /*00f0*/  UTMACCTL.PF [UR6] ;  /* 0x00000000060079b9 */ /* 0x0001e40008040000 */
[----:B------:R0:W-:Y:S02]  /*0100*/  UTMACCTL.PF [UR4] ;  /* 0x00000000040079b9 */ /* 0x0001e40008040000 */
[----:B0-----:R-:W-:Y:S01]  /*0110*/  NOP ;  /* 0x0000000000007918 */ /* 0x001fe20000000000 */
.L_x_1:
[----:B------:R-:W-:Y:S05]  /*0120*/  BSYNC B0 ;  /* 0x0000000000007941 */ /* 0x000fea0003800000 */
.L_x_0:
[----:B------:R-:W0:Y:S02]  /*0130*/  SHFL.IDX PT, R3, R0, RZ, 0x1f ;  /* 0x00001fff00037589 */ /* 0x000e2400000e0000 */
[----:B0-----:R-:W-:-:S13]  /*0140*/  ISETP.NE.AND P0, PT, R3, RZ, PT ;  /* 0x000000ff0300720c */ /* 0x001fda0003f05270 */
[----:B------:R-:W-:Y:S05]  /*0150*/  @P0 BRA `(.L_x_2) ;  /* 0x0000000000600947 */ /* 0x000fea0003800000 */
[----:B------:R-:W0:Y:S01]  /*0160*/  S2UR UR8, SR_CgaCtaId ;  /* 0x00000000000879c3 */ /* 0x000e220000008800 */
[----:B------:R-:W-:Y:S01]  /*0170*/  UMOV UR4, 0x400 ;  /* 0x0000040000047882 */ /* 0x000fe20000000000 */
[----:B------:R-:W-:Y:S01]  /*0180*/  UMOV UR5, 0x1 ;  /* 0x0000000100057882 */ /* 0x000fe20000000000 */
[----:B------:R-:W-:Y:S01]  /*0190*/  UMOV UR6, 0x4 ;  /* 0x0000000400067882 */ /* 0x000fe20000000000 */
[----:B------:R-:W-:Y:S01]  /*01a0*/  ELECT P0, URZ, PT ;  /* 0x00000000003f782f */ /* 0x000fe20003800000 */
[----:B------:R-:W-:-:S04]  /*01b0*/  UIADD3 UR6, -UR6, 0x100000, URZ ;  /* 0x0010000006067890 */ /* 0x000fc8000fffe13f */
[----:B------:R-:W-:Y:S02]  /*01c0*/  USHF.L.U32 UR7, UR6, 0xb, URZ ;  /* 0x0000000b06077899 */ /* 0x000fe4000800063f */
[----:B------:R-:W-:Y:S02]  /*01d0*/  USHF.L.U32 UR6, UR6, 0x1, URZ ;  /* 0x0000000106067899 */ /* 0x000fe4000800063f */
[----:B0-----:R-:W-:Y:S02]  /*01e0*/  ULEA UR8, UR8, UR4, 0x18 ;  /* 0x0000000408087291 */ /* 0x001fe4000f8ec03f */
[----:B------:R-:W-:-:S04]  /*01f0*/  UIADD3 UR4, -UR5, 0x100000, URZ ;  /* 0x0010000005047890 */ /* 0x000fc8000fffe13f */
[----:B------:R-:W-:Y:S02]  /*0200*/  USHF.L.U32 UR5, UR4, 0xb, URZ ;  /* 0x0000000b04057899 */ /* 0x000fe4000800063f */
[----:B------:R-:W-:Y:S01]  /*0210*/  USHF.L.U32 UR4, UR4, 0x1, URZ ;  /* 0x0000000104047899 */ /* 0x000fe2000800063f */
[----:B------:R-:W0:Y:S11]  /*0220*/  FENCE.VIEW.ASYNC.S ;  /* 0x00000000000073c6 */ /* 0x000e360000000000 */
[----:B0-----:R0:W1:Y:S01]  /*0230*/  SYNCS.EXCH.64 URZ, [UR8], UR4 ;  /* 0x00000004083f75b2 */ /* 0x0010620008000100 */
[----:B------:R0:W2:Y:S01]  /*0240*/  SYNCS.EXCH.64 URZ, [UR8+0x28], UR6 ;  /* 0x00002806083f75b2 */ /* 0x0000a20008000100 */
[----:B------:R0:W3:Y:S01]  /*0250*/  SYNCS.EXCH.64 URZ, [UR8+0x8], UR4 ;  /* 0x00000804083f75b2 */ /* 0x0000e20008000100 */
[----:B------:R0:W4:Y:S01]  /*0260*/  SYNCS.EXCH.64 URZ, [UR8+0x30], UR6 ;  /* 0x00003006083f75b2 */ /* 0x0001220008000100 */
[----:B------:R0:W0:Y:S01]  /*0270*/  SYNCS.EXCH.64 URZ, [UR8+0x10], UR4 ;  /* 0x00001004083f75b2 */ /* 0x0000220008000100 */
[----:B------:R0:W0:Y:S01]  /*0280*/  SYNCS.EXCH.64 URZ, [UR8+0x38], UR6 ;  /* 0x00003806083f75b2 */ /* 0x0000220008000100 */
[----:B------:R0:W0:Y:S01]  /*0290*/  SYNCS.EXCH.64 URZ, [UR8+0x18], UR4 ;  /* 0x00001804083f75b2 */ /* 0x0000220008000100 */
[----:B------:R0:W0:Y:S01]  /*02a0*/  SYNCS.EXCH.64 URZ, [UR8+0x40], UR6 ;  /* 0x00004006083f75b2 */ /* 0x0000220008000100 */
[----:B------:R0:W0:Y:S01]  /*02b0*/  SYNCS.EXCH.64 URZ, [UR8+0x20], UR4 ;  /* 0x00002004083f75b2 */ /* 0x0000220008000100 */
[----:B------:R0:W0:Y:S01]  /*02c0*/  SYNCS.EXCH.64 URZ, [UR8+0x48], UR6 ;  /* 0x00004806083f75b2 */ /* 0x0000220008000100 */
[----:B------:R-:W-:Y:S01]  /*02d0*/  NOP ;  /* 0x0000000000007918 */ /* 0x000fe20000000000 */
.L_x_2:
[----:B------:R-:W-:Y:S01]  /*02e0*/  SHF.R.S32.HI R7, RZ, 0x1f, R18 ;  /* 0x0000001fff077819 */ /* 0x000fe20000011412 */
[----:B------:R-:W5:Y:S01]  /*02f0*/  SHFL.IDX PT, R0, R0, RZ, 0x1f ;  /* 0x00001fff00007589 */ /* 0x000f6200000e0000 */
[----:B0-----:R-:W0:Y:S01]  /*0300*/  S2UR UR8, SR_CTAID.X ;  /* 0x00000000000879c3 */ /* 0x001e220000002500 */
[----:B------:R-:W-:Y:S02]  /*0310*/  ELECT P0, URZ, PT ;  /* 0x00000000003f782f */ /* 0x000fe40003800000 */
[----:B------:R-:W-:Y:S01]  /*0320*/  LEA.HI R7, R7, R18, RZ, 0x7 ;  /* 0x0000001207077211 */ /* 0x000fe200078f38ff */
[----:B------:R-:W1:Y:S01]  /*0330*/  S2R R4, SR_CTAID.Y ;  /* 0x0000000000047919 */ /* 0x000e620000002600 */
[----:B------:R-:W-:Y:S01]  /*0340*/  SHF.R.S32.HI R8, RZ, 0x1f, R3 ;  /* 0x0000001fff087819 */ /* 0x000fe20000011403 */
[----:B------:R-:W-:Y:S01]  /*0350*/  ULDC UR4, c[0x0][0x150] ;  /* 0x0000540000047ab9 */ /* 0x000fe20000000800 */
[----:B------:R-:W-:Y:S01]  /*0360*/  LOP3.LUT R7, R7, 0xffffff80, RZ, 0xc0, !PT ;  /* 0xffffff8007077812 */ /* 0x000fe200078ec0ff */
[----:B------:R-:W-:Y:S01]  /*0370*/  NOP ;  /* 0x0000000000007918 */ /* 0x000fe20000000000 */
[----:B------:R-:W-:Y:S01]  /*0380*/  LEA.HI R8, R8, R3, RZ, 0x2 ;  /* 0x0000000308087211 */ /* 0x000fe200078f10ff */
[----:B------:R-:W2:Y:S01]  /*0390*/  LDC R10, c[0x0][0x144] ;  /* 0x00005100ff0a7b82 */ /* 0x000ea20000000800 */
[----:B------:R-:W-:Y:S01]  /*03a0*/  NOP ;  /* 0x0000000000007918 */ /* 0x000fe20000000000 */
[----:B------:R-:W-:Y:S01]  /*03b0*/  IMAD.IADD R6, R18, 0x1, -R7 ;  /* 0x0000000112067824 */ /* 0x000fe200078e0a07 */
[----:B------:R-:W-:Y:S01]  /*03c0*/  LOP3.LUT R8, R8, 0x3ffffffc, RZ, 0xc0, !PT ;  /* 0x3ffffffc08087812 */ /* 0x000fe200078ec0ff */
[----:B------:R-:W-:Y:S01]  /*03d0*/  IMAD.MOV.U32 R23, RZ, RZ, 0x1 ;  /* 0x00000001ff177424 */ /* 0x000fe200078e00ff */
[----:B------:R-:W-:-:S02]  /*03e0*/  ISETP.NE.AND P3, PT, R5, RZ, PT ;  /* 0x000000ff0500720c */ /* 0x000fc40003f65270 */
[----:B------:R-:W-:Y:S01]  /*03f0*/  SHF.R.S32.HI R7, RZ, 0x1f, R6 ;  /* 0x0000001fff077819 */ /* 0x000fe20000011406 */
[----:B------:R-:W-:Y:S01]  /*0400*/  IMAD.IADD R8, R3, 0x1, -R8 ;  /* 0x0000000103087824 */ /* 0x000fe200078e0a08 */
[----:B------:R-:W3:Y:S02]  /*0410*/  LDC R13, c[0x0][0x140] ;  /* 0x00005000ff0d7b82 */ /* 0x000ee40000000800 */
[----:B------:R-:W-:Y:S02]  /*0420*/  LEA.HI R7, R7, R6, RZ, 0x3 ;  /* 0x0000000607077211 */ /* 0x000fe400078f18ff */
[----:B-----5:R-:W-:Y:S02]  /*0430*/  ISETP.NE.OR P0, PT, R0, RZ, !P0 ;  /* 0x000000ff0000720c */ /* 0x020fe40004705670 */
[--C-:B------:R-:W-:Y:S02]  /*0440*/  SHF.R.S32.HI R0, RZ, 0x3, R7.reuse ;  /* 0x00000003ff007819 */ /* 0x100fe40000011407 */
[----:B------:R-:W-:-:S02]  /*0450*/  SHF.R.S32.HI R7, RZ, 0x1f, R7 ;  /* 0x0000001fff077819 */ /* 0x000fc40000011407 */
[----:B0-----:R-:W-:Y:S02]  /*0460*/  I2FP.F32.U32 R9, UR8 ;  /* 0x0000000800097c45 */ /* 0x001fe40008201000 */
[----:B------:R-:W-:-:S03]  /*0470*/  LEA.HI R7, R7, R0, RZ, 0x2 ;  /* 0x0000000007077211 */ /* 0x000fc600078f10ff */
[----:B------:R-:W-:Y:S01]  /*0480*/  FMUL R9, R9, UR4 ;  /* 0x0000000409097c20 */ /* 0x000fe20008400000 */
[----:B------:R-:W-:Y:S01]  /*0490*/  LOP3.LUT R7, R7, 0xfffffffc, RZ, 0xc0, !PT ;  /* 0xfffffffc07077812 */ /* 0x000fe200078ec0ff */
[----:B------:R-:W-:Y:S01]  /*04a0*/  VOTEU.ALL UP0, P0 ;  /* 0x00000000003f7886 */ /* 0x000fe20000000000 */
[----:B-1----:R-:W-:Y:S01]  /*04b0*/  I2FP.F32.U32 R3, R4 ;  /* 0x0000000400037245 */ /* 0x002fe20000201000 */
[----:B------:R-:W-:Y:S01]  /*04c0*/  ULDC UR4, c[0x0][0x154] ;  /* 0x0000550000047ab9 */ /* 0x000fe20000000800 */
[----:B------:R-:W-:Y:S01]  /*04d0*/  VOTEU.ALL UP1, P0 ;  /* 0x00000000003f7886 */ /* 0x000fe20000020000 */
[----:B------:R-:W0:Y:S01]  /*04e0*/  F2I.U32.TRUNC.NTZ R9, R9 ;  /* 0x0000000900097305 */ /* 0x000e22000020f000 */
[----:B------:R-:W-:Y:S01]  /*04f0*/  IMAD.IADD R7, R0, 0x1, -R7 ;  /* 0x0000000100077824 */ /* 0x000fe200078e0a07 */
[----:B------:R-:W1:Y:S01]  /*0500*/  @!UP0 S2UR UR7, SR_CgaCtaId ;  /* 0x00000000000789c3 */ /* 0x000e620000008800 */
[----:B------:R-:W-:Y:S01]  /*0510*/  FMUL R12, R3, UR4 ;  /* 0x00000004030c7c20 */ /* 0x000fe20008400000 */
[----:B------:R-:W-:Y:S01]  /*0520*/  UMOV UR4, 0x20 ;  /* 0x0000002000047882 */ /* 0x000fe20000000000 */
[----:B------:R-:W-:Y:S01]  /*0530*/  IMAD R8, R8, 0x4, R7 ;  /* 0x0000000408087824 */ /* 0x000fe200078e0207 */
[----:B------:R-:W-:Y:S01]  /*0540*/  @!UP0 UMOV UR6, 0x400 ;  /* 0x0000040000068882 */ /* 0x000fe20000000000 */
[----:B------:R-:W-:-:S04]  /*0550*/  @!UP0 UIADD3 UR4, -UR4, 0x100000, URZ ;  /* 0x0010000004048890 */ /* 0x000fc8000fffe13f */
[----:B------:R-:W-:Y:S02]  /*0560*/  @!UP0 USHF.L.U32 UR5, UR4, 0xb, URZ ;  /* 0x0000000b04058899 */ /* 0x000fe4000800063f */
[----:B------:R-:W-:Y:S01]  /*0570*/  @!UP0 USHF.L.U32 UR4, UR4, 0x1, URZ ;  /* 0x0000000104048899 */ /* 0x000fe2000800063f */
[----:B---3--:R-:W-:Y:S01]  /*0580*/  ISETP.EQ.U32.AND P2, PT, R13, 0x1, PT ;  /* 0x000000010d00780c */ /* 0x008fe20003f42070 */
[----:B------:R-:W3:Y:S01]  /*0590*/  F2I.U32.TRUNC.NTZ R12, R12 ;  /* 0x0000000c000c7305 */ /* 0x000ee2000020f000 */
[----:B------:R-:W-:Y:S01]  /*05a0*/  LEA.HI R0, R8, R8, RZ, 0x1 ;  /* 0x0000000808007211 */ /* 0x000fe200078f08ff */
[----:B------:R-:W5:Y:S03]  /*05b0*/  LDC R7, c[0x0][0x148] ;  /* 0x00005200ff077b82 */ /* 0x000f660000000800 */
[----:B------:R-:W-:Y:S01]  /*05c0*/  LOP3.LUT R11, R0, 0xfffffffe, RZ, 0xc0, !PT ;  /* 0xfffffffe000b7812 */ /* 0x000fe200078ec0ff */
[----:B0-----:R-:W-:Y:S01]  /*05d0*/  IMAD.MOV R15, RZ, RZ, -R9 ;  /* 0x000000ffff0f7224 */ /* 0x001fe200078e0a09 */
[----:B------:R-:W-:-:S03]  /*05e0*/  SHF.R.S32.HI R9, RZ, 0x1f, R2 ;  /* 0x0000001fff097819 */ /* 0x000fc60000011402 */
[----:B--2---:R-:W-:Y:S01]  /*05f0*/  IMAD R3, R10, R15, UR8 ;  /* 0x000000080a037e24 */ /* 0x004fe2000f8e020f */
[----:B------:R-:W-:Y:S01]  /*0600*/  LEA.HI R9, R9, R2, RZ, 0x2 ;  /* 0x0000000209097211 */ /* 0x000fe200078f10ff */
[C---:B------:R-:W-:Y:S02]  /*0610*/  IMAD.IADD R0, R8.reuse, 0x1, -R11 ;  /* 0x0000000108007824 */ /* 0x040fe400078e0a0b */
[----:B------:R-:W-:Y:S01]  /*0620*/  IMAD.SHL.U32 R11, R8, 0x4, RZ ;  /* 0x00000004080b7824 */ /* 0x000fe200078e00ff */
[----:B------:R-:W-:Y:S01]  /*0630*/  LOP3.LUT R9, R9, 0xfffffffc, RZ, 0xc0, !PT ;  /* 0xfffffffc09097812 */ /* 0x000fe200078ec0ff */
[----:B---3--:R-:W-:Y:S01]  /*0640*/  IMAD.MOV R21, RZ, RZ, -R12 ;  /* 0x000000ffff157224 */ /* 0x008fe200078e0a0c */
[----:B------:R-:W-:Y:S01]  /*0650*/  ISETP.NE.AND P4, PT, R0, R3, PT ;  /* 0x000000030000720c */ /* 0x000fe20003f85270 */
[----:B-1----:R-:W-:Y:S01]  /*0660*/  @!UP0 ULEA UR6, UR7, UR6, 0x18 ;  /* 0x0000000607068291 */ /* 0x002fe2000f8ec03f */
[----:B------:R-:W-:Y:S01]  /*0670*/  LOP3.LUT R22, R8, 0xc, R11, 0x78, !PT ;  /* 0x0000000c08167812 */ /* 0x000fe200078e780b */
[----:B------:R-:W-:Y:S01]  /*0680*/  IMAD.IADD R0, R2, 0x1, -R9 ;  /* 0x0000000102007824 */ /* 0x000fe200078e0a09 */
[----:B------:R-:W-:Y:S01]  /*0690*/  VOTEU.ALL UP0, P0 ;  /* 0x00000000003f7886 */ /* 0x000fe20000000000 */
[----:B------:R-:W-:Y:S01]  /*06a0*/  LOP3.LUT P0, RZ, R6, 0x7, RZ, 0xc0, !PT ;  /* 0x0000000706ff7812 */ /* 0x000fe2000780c0ff */
[----:B------:R-:W-:-:S02]  /*06b0*/  VIADD R6, R5, 0xffffffff ;  /* 0xffffffff05067836 */ /* 0x000fc40000000000 */
[----:B------:R-:W-:Y:S01]  /*06c0*/  ISETP.NE.AND P1, PT, R0, 0x3, PT ;  /* 0x000000030000780c */ /* 0x000fe20003f25270 */
[----:B-----5:R-:W-:Y:S01]  /*06d0*/  IMAD R9, R7, R21, R4 ;  /* 0x0000001507097224 */ /* 0x020fe200078e0204 */
[----:B------:R-:W-:Y:S02]  /*06e0*/  ISETP.LT.U32.AND P0, PT, R22, 0x2, !P0 ;  /* 0x000000021600780c */ /* 0x000fe40004701070 */
[----:B------:R-:W-:Y:S01]  /*06f0*/  ISETP.EQ.OR P1, PT, R0, RZ, !P1 ;  /* 0x000000ff0000720c */ /* 0x000fe20004f22670 */
[----:B------:R-:W0:Y:S02]  /*0700*/  FENCE.VIEW.ASYNC.S ;  /* 0x00000000000073c6 */ /* 0x000e240000000000 */
[----:B0-----:R0:W1:Y:S01]  /*0710*/  @!UP0 SYNCS.EXCH.64 URZ, [UR6+0x60], UR4 ;  /* 0x00006004063f85b2 */ /* 0x0010620008000100 */
[----:B------:R-:W-:Y:S02]  /*0720*/  @P4 LEA.HI R2, R22, R22, RZ, 0x1 ;  /* 0x0000001616024211 */ /* 0x000fe400078f08ff */
[----:B------:R-:W-:-:S02]  /*0730*/  ISETP.EQ.AND P1, PT, R5, RZ, P1 ;  /* 0x000000ff0500720c */ /* 0x000fc40000f22270 */
[----:B------:R-:W-:Y:S02]  /*0740*/  @P4 SHF.R.S32.HI R2, RZ, 0x1, R2 ;  /* 0x00000001ff024819 */ /* 0x000fe40000011402 */
[----:B------:R-:W-:Y:S02]  /*0750*/  ISETP.GE.U32.AND P6, PT, R6, 0x2, PT ;  /* 0x000000020600780c */ /* 0x000fe40003fc6070 */
[----:B------:R-:W-:Y:S02]  /*0760*/  @P4 ISETP.NE.AND P5, PT, R2, R9, PT ;  /* 0x000000090200420c */ /* 0x000fe40003fa5270 */
[----:B------:R-:W-:Y:S02]  /*0770*/  SEL R2, RZ, 0x1, !P0 ;  /* 0x00000001ff027807 */ /* 0x000fe40004000000 */
[----:B------:R-:W-:Y:S02]  /*0780*/  @P4 SEL R23, RZ, 0x1, P5 ;  /* 0x00000001ff174807 */ /* 0x000fe40002800000 */
[----:B------:R-:W-:Y:S01]  /*0790*/  SEL R19, RZ, 0x1, !P1 ;  /* 0x00000001ff137807 */ /* 0x000fe20004800000 */
[----:B------:R0:W2:Y:S01]  /*07a0*/  @!UP1 SYNCS.EXCH.64 URZ, [UR6+0x68], UR4 ;  /* 0x00006804063f95b2 */ /* 0x0000a20008000100 */
[----:B------:R-:W-:Y:S01]  /*07b0*/  LOP3.LUT R23, R23, R2, RZ, 0xc0, !PT ;  /* 0x0000000217177212 */ /* 0x000fe200078ec0ff */
[----:B------:R-:W-:Y:S01]  /*07c0*/  NOP ;  /* 0x0000000000007918 */ /* 0x000fe20000000000 */
[----:B------:R-:W-:Y:S01]  /*07d0*/  SEL R19, R19, 0x2, P6 ;  /* 0x0000000213137807 */ /* 0x000fe20003000000 */
[----:B------:R-:W-:Y:S06]  /*07e0*/  @!P2 BRA `(.L_x_3) ;  /* 0x000000000008a947 */ /* 0x000fec0003800000 */
[----:B-12-4-:R-:W-:Y:S01]  /*07f0*/  UCGABAR_ARV ;  /* 0x00000000000079c7 */ /* 0x016fe20008000000 */
[----:B------:R-:W-:Y:S05]  /*0800*/  BRA `(.L_x_4) ;  /* 0x0000000000047947 */ /* 0x000fea0003800000 */
.L_x_3:
[----:B-12-4-:R-:W-:Y:S01]  /*0810*/  NOP ;  /* 0x0000000000007918 */ /* 0x016fe20000000000 */
.L_x_4:
[----:B------:R-:W1:Y:S01]  /*0820*/  LDC R2, c[0x0][0x65c] ;  /* 0x00019700ff027b82 */ /* 0x000e620000000800 */
[----:B------:R-:W-:Y:S02]  /*0830*/  IMAD.U32 R8, RZ, RZ, UR8 ;  /* 0x00000008ff087e24 */ /* 0x000fe4000f8e00ff */
[----:B------:R-:W-:Y:S01]  /*0840*/  IMAD.MOV.U32 R9, RZ, RZ, RZ ;  /* 0x000000ffff097224 */ /* 0x000fe200078e00ff */
[----:B-1----:R-:W-:-:S04]  /*0850*/  ISETP.NE.AND P1, PT, R2, 0x1, PT ;  /* 0x000000010200780c */ /* 0x002fc80003f25270 */
[----:B------:R-:W-:-:S09]  /*0860*/  P2R R5, PR, RZ, 0x2 ;  /* 0x00000002ff057803 */ /* 0x000fd20000000000 */
[----:B------:R-:W1:Y:S01]  /*0870*/  @P1 LDC R17, c[0x0][0x10] ;  /* 0x00000400ff111b82 */ /* 0x000e620000000800 */
[----:B------:R-:W-:Y:S02]  /*0880*/  @P1 IMAD.MOV.U32 R5, RZ, RZ, RZ ;  /* 0x000000ffff051224 */ /* 0x000fe400078e00ff */
[----:B------:R-:W-:-:S05]  /*0890*/  @P1 IMAD.MOV.U32 R13, RZ, RZ, RZ ;  /* 0x000000ffff0d1224 */ /* 0x000fca00078e00ff */
[----:B------:R-:W2:Y:S01]  /*08a0*/  @!P1 LDC R11, c[0x0][0xc] ;  /* 0x00000300ff0b9b82 */ /* 0x000ea20000000800 */
[----:B-1----:R-:W-:-:S04]  /*08b0*/  @P1 IMAD.WIDE.U32 R16, R17, UR8, R4 ;  /* 0x0000000811101c25 */ /* 0x002fc8000f8e0004 */
[----:B------:R-:W-:Y:S02]  /*08c0*/  @P1 IMAD.IADD R17, R17, 0x1, R13 ;  /* 0x0000000111111824 */ /* 0x000fe400078e020d */
[----:B--2---:R-:W-:-:S04]  /*08d0*/  @!P1 IMAD.WIDE.U32 R8, R4, R11, R8 ;  /* 0x0000000b04089225 */ /* 0x004fc800078e0008 */
[----:B------:R-:W-:Y:S02]  /*08e0*/  @!P1 IMAD.MOV.U32 R16, RZ, RZ, R8 ;  /* 0x000000ffff109224 */ /* 0x000fe400078e0008 */
[----:B------:R-:W-:Y:S01]  /*08f0*/  @!P1 IMAD.MOV.U32 R17, RZ, RZ, R9 ;  /* 0x000000ffff119224 */ /* 0x000fe200078e0009 */
[----:B------:R-:W-:Y:S06]  /*0900*/  @!P2 BRA `(.L_x_5) ;  /* 0x00000000000ca947 */ /* 0x000fec0003800000 */
[----:B------:R-:W-:Y:S01]  /*0910*/  UCGABAR_WAIT ;  /* 0x0000000000007dc7 */ /* 0x000fe20008000000 */
[----:B------:R-:W-:Y:S01]  /*0920*/  CCTL.IVALL ;  /* 0x00000000ff00798f */ /* 0x000fe20002000000 */
[----:B------:R-:W-:Y:S05]  /*0930*/  BRA `(.L_x_6) ;  /* 0x0000000000047947 */ /* 0x000fea0003800000 */
.L_x_5:
[----:B------:R-:W-:Y:S06]  /*0940*/  BAR.SYNC.DEFER_BLOCKING 0x0 ;  /* 0x0000000000007b1d */ /* 0x000fec0000010000 */
.L_x_6:
[----:B------:R-:W-:Y:S05]  /*0950*/  @!P3 BRA `(.L_x_7) ;  /* 0x0000005c00e0b947 */ /* 0x000fea0003800000 */
[----:B------:R-:W-:-:S13]  /*0960*/  ISETP.GT.U32.AND P0, PT, R6, 0x1, PT ;  /* 0x000000010600780c */ /* 0x000fda0003f04070 */
[----:B0-----:R-:W-:Y:S05]  /*0970*/  @P0 EXIT ;  /* 0x000000000000094d */ /* 0x001fea0003800000 */
[----:B------:R-:W-:Y:S01]  /*0980*/  ULDC.64 UR4, c[0x0][0x650] ;  /* 0x0001940000047ab9 */ /* 0x000fe20000000a00 */
[----:B------:R-:W-:Y:S01]  /*0990*/  PRMT R0, RZ, 0x7610, R0 ;  /* 0x00007610ff007816 */ /* 0x000fe20000000000 */
[----:B------:R-:W-:Y:S01]  /*09a0*/  IMAD.MOV.U32 R76, RZ, RZ, -0x1 ;  /* 0xffffffffff4c7424 */ /* 0x000fe200078e00ff */
[----:B------:R-:W-:Y:S01]  /*09b0*/  ISETP.GE.U32.AND P0, PT, R16, UR4, PT ;  /* 0x0000000410007c0c */ /* 0x000fe2000bf06070 */
[----:B------:R-:W-:Y:S02]  /*09c0*/  IMAD.MOV.U32 R77, RZ, RZ, -0x1 ;  /* 0xffffffffff4d7424 */ /* 0x000fe400078e00ff */
[----:B------:R-:W-:Y:S01]  /*09d0*/  IMAD.MOV.U32 R73, RZ, RZ, -0x1 ;  /* 0xffffffffff497424 */ /* 0x000fe200078e00ff */
[----:B------:R-:W-:-:S13]  /*09e0*/  ISETP.GE.U32.AND.EX P0, PT, R17, UR5, PT, P0 ;  /* 0x0000000511007c0c */ /* 0x000fda000bf06100 */
[----:B------:R-:W-:Y:S05]  /*09f0*/  @P0 BRA `(.L_x_8) ;  /* 0x0000000400280947 */ /* 0x000fea0003800000 */
[----:B------:R-:W0:Y:S01]  /*0a00*/  LDC.64 R24, c[0x0][0x628] ;  /* 0x00018a00ff187b82 */ /* 0x000e220000000a00 */
[----:B------:R-:W-:Y:S02]  /*0a10*/  IMAD.MOV.U32 R8, RZ, RZ, R16 ;  /* 0x000000ffff087224 */ /* 0x000fe400078e0010 */
[----:B------:R-:W-:-:S05]  /*0a20*/  IMAD.MOV.U32 R9, RZ, RZ, R17 ;  /* 0x000000ffff097224 */ /* 0x000fca00078e0011 */
[----:B------:R-:W1:Y:S08]  /*0a30*/  LDC R0, c[0x0][0x630] ;  /* 0x00018c00ff007b82 */ /* 0x000e700000000800 */
[----:B------:R-:W2:Y:S01]  /*0a40*/  LDC.64 R26, c[0x0][0x620] ;  /* 0x00018800ff1a7b82 */ /* 0x000ea20000000a00 */
[----:B0-----:R-:W-:-:S04]  /*0a50*/  ISETP.NE.U32.AND P0, PT, R24, RZ, PT ;  /* 0x000000ff1800720c */ /* 0x001fc80003f05070 */
[----:B------:R-:W-:-:S13]  /*0a60*/  ISETP.NE.AND.EX P0, PT, R25, RZ, PT, P0 ;  /* 0x000000ff1900720c */ /* 0x000fda0003f05300 */
[----:B-12---:R-:W-:Y:S05]  /*0a70*/  @!P0 BRA `(.L_x_9) ;  /* 0x0000000000288947 */ /* 0x006fea0003800000 */
[----:B------:R-:W0:Y:S02]  /*0a80*/  LDC R13, c[0x0][0x634] ;  /* 0x00018d00ff0d7b82 */ /* 0x000e240000000800 */
[----:B0-----:R-:W-:-:S05]  /*0a90*/  IADD3 R13, P0, R16, R13, RZ ;  /* 0x0000000d100d7210 */ /* 0x001fca0007f1e0ff */
[----:B------:R-:W-:-:S04]  /*0aa0*/  IMAD.X R15, RZ, RZ, R17, P0 ;  /* 0x000000ffff0f7224 */ /* 0x000fc800000e0611 */
[----:B------:R-:W-:-:S04]  /*0ab0*/  IMAD.WIDE.U32 R8, R15, R24, RZ ;  /* 0x000000180f087225 */ /* 0x000fc800078e00ff */
[----:B------:R-:W-:-:S04]  /*0ac0*/  IMAD.WIDE.U32 R10, P0, R13, R25, R8 ;  /* 0x000000190d0a7225 */ /* 0x000fc80007800008 */
[----:B------:R-:W-:-:S04]  /*0ad0*/  IMAD.WIDE.U32 R8, R13, R24, RZ ;  /* 0x000000180d087225 */ /* 0x000fc800078e00ff */
[----:B------:R-:W-:Y:S01]  /*0ae0*/  IMAD.X R13, RZ, RZ, RZ, P0 ;  /* 0x000000ffff0d7224 */ /* 0x000fe200000e06ff */
[----:B------:R-:W-:Y:S01]  /*0af0*/  IADD3 RZ, P0, R9, R10, RZ ;  /* 0x0000000a09ff7210 */ /* 0x000fe20007f1e0ff */
[----:B------:R-:W-:-:S04]  /*0b00*/  IMAD.MOV.U32 R12, RZ, RZ, R11 ;  /* 0x000000ffff0c7224 */ /* 0x000fc800078e000b */
[----:B------:R-:W-:-:S08]  /*0b10*/  IMAD.WIDE.U32.X R8, R15, R25, R12, P0 ;  /* 0x000000190f087225 */ /* 0x000fd000000e040c */
.L_x_9:
[----:B------:R-:W0:Y:S01]  /*0b20*/  LDC.64 R24, c[0x0][0x640] ;  /* 0x00019000ff187b82 */ /* 0x000e220000000a00 */
[-CC-:B------:R-:W-:Y:S01]  /*0b30*/  SHF.R.U64 R73, R8, R0.reuse, R9.reuse ;  /* 0x0000000008497219 */ /* 0x180fe20000001209 */
[----:B------:R-:W-:Y:S01]  /*0b40*/  IMAD R30, R7, R21, R4 ;  /* 0x00000015071e7224 */ /* 0x000fe200078e0204 */
[----:B------:R-:W-:Y:S01]  /*0b50*/  SHF.R.U32.HI R0, RZ, R0, R9 ;  /* 0x00000000ff007219 */ /* 0x000fe20000011609 */
[----:B------:R-:W-:Y:S01]  /*0b60*/  IMAD.MOV.U32 R21, RZ, RZ, 0x1 ;  /* 0x00000001ff157424 */ /* 0x000fe200078e00ff */
[----:B------:R-:W-:-:S03]  /*0b70*/  IADD3 R5, P0, RZ, -R73, RZ ;  /* 0x80000049ff057210 */ /* 0x000fc60007f1e0ff */
[----:B------:R-:W1:Y:S02]  /*0b80*/  LDC R6, c[0x0][0x618] ;  /* 0x00018600ff067b82 */ /* 0x000e640000000800 */
[----:B------:R-:W-:-:S04]  /*0b90*/  IMAD.X R9, RZ, RZ, ~R0, P0 ;  /* 0x000000ffff097224 */ /* 0x000fc800000e0e00 */
[-C--:B------:R-:W-:Y:S02]  /*0ba0*/  IMAD R0, R9, R26.reuse, RZ ;  /* 0x0000001a09007224 */ /* 0x080fe400078e02ff */
[----:B------:R-:W2:Y:S01]  /*0bb0*/  LDC R11, c[0x0][0x608] ;  /* 0x00018200ff0b7b82 */ /* 0x000ea20000000800 */
[----:B------:R-:W-:-:S04]  /*0bc0*/  IMAD.WIDE.U32 R8, R5, R26, R16 ;  /* 0x0000001a05087225 */ /* 0x000fc800078e0010 */
[----:B------:R-:W-:-:S03]  /*0bd0*/  IMAD R5, R5, R27, R0 ;  /* 0x0000001b05057224 */ /* 0x000fc600078e0200 */
[----:B------:R-:W3:Y:S01]  /*0be0*/  LDC R12, c[0x0][0x658] ;  /* 0x00019600ff0c7b82 */ /* 0x000ee20000000800 */
[----:B0-----:R-:W-:Y:S01]  /*0bf0*/  ISETP.NE.U32.AND P0, PT, R24, RZ, PT ;  /* 0x000000ff1800720c */ /* 0x001fe20003f05070 */
[----:B------:R-:W-:Y:S02]  /*0c00*/  IMAD.IADD R5, R9, 0x1, R5 ;  /* 0x0000000109057824 */ /* 0x000fe400078e0205 */
[----:B------:R-:W-:Y:S01]  /*0c10*/  IMAD.MOV.U32 R9, RZ, RZ, -0x1 ;  /* 0xffffffffff097424 */ /* 0x000fe200078e00ff */
[----:B------:R-:W-:-:S03]  /*0c20*/  ISETP.NE.AND.EX P0, PT, R25, RZ, PT, P0 ;  /* 0x000000ff1900720c */ /* 0x000fc60003f05300 */
[----:B------:R-:W0:Y:S01]  /*0c30*/  LDC R15, c[0x0][0x600] ;  /* 0x00018000ff0f7b82 */ /* 0x000e220000000800 */
[-CC-:B-1----:R-:W-:Y:S02]  /*0c40*/  SHF.R.U64 R13, R8, R6.reuse, R5.reuse ;  /* 0x00000006080d7219 */ /* 0x182fe40000001205 */
[----:B------:R-:W-:-:S05]  /*0c50*/  SHF.R.U32.HI R0, RZ, R6, R5 ;  /* 0x00000006ff007219 */ /* 0x000fca0000011605 */
[----:B------:R-:W1:Y:S01]  /*0c60*/  LDC R14, c[0x0][0x648] ;  /* 0x00019200ff0e7b82 */ /* 0x000e620000000800 */
[-CC-:B--2---:R-:W-:Y:S02]  /*0c70*/  SHF.R.U64 R27, R13, R11.reuse, R0.reuse ;  /* 0x0000000b0d1b7219 */ /* 0x184fe40000001200 */
[----:B------:R-:W-:-:S05]  /*0c80*/  SHF.R.U32.HI R5, RZ, R11, R0 ;  /* 0x0000000bff057219 */ /* 0x000fca0000011600 */
[----:B------:R-:W2:Y:S01]  /*0c90*/  LDC R20, c[0x0][0x638] ;  /* 0x00018e00ff147b82 */ /* 0x000ea20000000800 */
[-CC-:B---3--:R-:W-:Y:S02]  /*0ca0*/  SHF.R.U64 R28, R27, R12.reuse, R5.reuse ;  /* 0x0000000c1b1c7219 */ /* 0x188fe40000001205 */
[-C--:B------:R-:W-:Y:S02]  /*0cb0*/  SHF.L.U32 R0, R9, R12.reuse, RZ ;  /* 0x0000000c09007219 */ /* 0x080fe400000006ff */
[----:B------:R-:W-:Y:S01]  /*0cc0*/  SHF.R.U32.HI R5, RZ, R12, R5 ;  /* 0x0000000cff057219 */ /* 0x000fe20000011605 */
[----:B------:R-:W-:Y:S01]  /*0cd0*/  IMAD.MOV.U32 R4, RZ, RZ, R28 ;  /* 0x000000ffff047224 */ /* 0x000fe200078e001c */
[----:B------:R-:W-:Y:S01]  /*0ce0*/  LOP3.LUT R10, RZ, R0, RZ, 0x33, !PT ;  /* 0x00000000ff0a7212 */ /* 0x000fe200078e33ff */
[----:B------:R-:W3:Y:S01]  /*0cf0*/  LDC R26, c[0x0][0x610] ;  /* 0x00018400ff1a7b82 */ /* 0x000ee20000000800 */
[----:B------:R-:W-:Y:S05]  /*0d00*/  @!P0 BRA `(.L_x_10) ;  /* 0x0000000000288947 */ /* 0x000fea0003800000 */
[----:B------:R-:W4:Y:S02]  /*0d10*/  LDC R9, c[0x0][0x64c] ;  /* 0x00019300ff097b82 */ /* 0x000f240000000800 */
[----:B----4-:R-:W-:-:S05]  /*0d20*/  IADD3 R9, P0, R28, R9, RZ ;  /* 0x000000091c097210 */ /* 0x010fca0007f1e0ff */
        /* <DEDUP_REMOVED lines=8> */
.L_x_10:
[----:B-1----:R-:W-:Y:S01]  /*0db0*/  SHF.R.U64 R4, R4, R14, R5 ;  /* 0x0000000e04047219 */ /* 0x002fe20000001205 */
[----:B0-----:R-:W-:Y:S01]  /*0dc0*/  VIADD R6, R15, 0xffffffff ;  /* 0xffffffff0f067836 */ /* 0x001fe20000000000 */
[----:B------:R-:W-:Y:S02]  /*0dd0*/  SHF.L.U32 R0, R21, R12, RZ ;  /* 0x0000000c15007219 */ /* 0x000fe400000006ff */
[----:B------:R-:W-:Y:S01]  /*0de0*/  LOP3.LUT R5, R27, R10, RZ, 0xc0, !PT ;  /* 0x0000000a1b057212 */ /* 0x000fe200078ec0ff */
[----:B------:R-:W-:Y:S01]  /*0df0*/  IMAD.MOV R7, RZ, RZ, -R4 ;  /* 0x000000ffff077224 */ /* 0x000fe200078e0a04 */
[----:B------:R-:W-:Y:S02]  /*0e00*/  SEL R3, R3, R30, !P1 ;  /* 0x0000001e03037207 */ /* 0x000fe40004800000 */
[----:B------:R-:W-:Y:S01]  /*0e10*/  LOP3.LUT R6, R13, R6, RZ, 0xc0, !PT ;  /* 0x000000060d067212 */ /* 0x000fe200078ec0ff */
[----:B------:R-:W-:Y:S02]  /*0e20*/  IMAD R4, R0, R4, R5 ;  /* 0x0000000400047224 */ /* 0x000fe400078e0205 */
[----:B--2---:R-:W-:-:S02]  /*0e30*/  IMAD R0, R7, R20, R28 ;  /* 0x0000001407007224 */ /* 0x004fc400078e021c */
[----:B---3--:R-:W-:Y:S02]  /*0e40*/  IMAD R3, R4, R26, R3 ;  /* 0x0000001a04037224 */ /* 0x008fe400078e0203 */
[----:B------:R-:W-:Y:S02]  /*0e50*/  IMAD R76, R0, R15, R6 ;  /* 0x0000000f004c7224 */ /* 0x000fe400078e0206 */
[----:B------:R-:W-:-:S03]  /*0e60*/  IMAD.MOV.U32 R4, RZ, RZ, 0x1 ;  /* 0x00000001ff047424 */ /* 0x000fc600078e00ff */
[----:B------:R-:W-:Y:S02]  /*0e70*/  SEL R77, R76, R3, !P1 ;  /* 0x000000034c4d7207 */ /* 0x000fe40004800000 */
[----:B------:R-:W-:Y:S02]  /*0e80*/  PRMT R0, R4, 0x7610, R0 ;  /* 0x0000761004007816 */ /* 0x000fe40000000000 */
[----:B------:R-:W-:-:S07]  /*0e90*/  SEL R76, R3, R76, !P1 ;  /* 0x0000004c034c7207 */ /* 0x000fce0004800000 */
.L_x_8:
[----:B------:R-:W-:-:S08]  /*0ea0*/  NOP ;  /* 0x0000000000007918 */ /* 0x000fd00000000000 */
[----:B------:R-:W0:Y:S02]  /*0eb0*/  USETMAXREG.TRY_ALLOC.CTAPOOL UP0, 0xe8 ;  /* 0x000000e8000079c8 */ /* 0x000e240008000600 */
[----:B0-----:R-:W-:-:S13]  /*0ec0*/  PLOP3.LUT P0, PT, PT, PT, UP0, 0x80, 0x0 ;  /* 0x000000000000781c */ /* 0x001fda0003f0f008 */
[----:B------:R-:W-:Y:S05]  /*0ed0*/  @!P0 BRA `(.L_x_8) ;  /* 0xfffffffc00f08947 */ /* 0x000fea000383ffff */
[----:B------:R-:W-:Y:S01]  /*0ee0*/  ULDC.64 UR4, c[0x0][0x598] ;  /* 0x0001660000047ab9 */ /* 0x000fe20000000a00 */
[----:B------:R-:W-:Y:S01]  /*0ef0*/  ULDC.64 UR36, c[0x0][0x208] ;  /* 0x0000820000247ab9 */ /* 0x000fe20000000a00 */
[----:B------:R-:W-:-:S04]  /*0f00*/  ISETP.NE.U32.AND P0, PT, RZ, UR4, PT ;  /* 0x00000004ff007c0c */ /* 0x000fc8000bf05070 */
[----:B------:R-:W-:-:S13]  /*0f10*/  ISETP.NE.AND.EX P0, PT, RZ, UR5, PT, P0 ;  /* 0x00000005ff007c0c */ /* 0x000fda000bf05300 */
[----:B------:R-:W-:Y:S05]  /*0f20*/  @!P0 BRA `(.L_x_11) ;  /* 0x00000000001c8947 */ /* 0x000fea0003800000 */
[----:B------:R-:W0:Y:S02]  /*0f30*/  LDC.64 R4, c[0x0][0x598] ;  /* 0x00016600ff047b82 */ /* 0x000e240000000a00 */
[----:B0-----:R-:W2:Y:S02]  /*0f40*/  LDG.E.64 R4, desc[UR36][R4.64] ;  /* 0x0000002404047981 */ /* 0x001ea4000c1e1b00 */
[----:B--2---:R-:W-:-:S04]  /*0f50*/  ISETP.NE.U32.AND P0, PT, R4, RZ, PT ;  /* 0x000000ff0400720c */ /* 0x004fc80003f05070 */
[----:B------:R-:W-:-:S13]  /*0f60*/  ISETP.NE.AND.EX P0, PT, R5, RZ, PT, P0 ;  /* 0x000000ff0500720c */ /* 0x000fda0003f05300 */
[----:B------:R-:W-:Y:S05]  /*0f70*/  @!P0 BRA `(.L_x_11) ;  /* 0x0000000000088947 */ /* 0x000fea0003800000 */
[----:B------:R0:W5:Y:S01]  /*0f80*/  LD.E R72, desc[UR36][R4.64] ;  /* 0x0000002404487980 */ /* 0x000162000c101900 */
[----:B------:R-:W-:Y:S05]  /*0f90*/  BRA `(.L_x_12) ;  /* 0x0000000000247947 */ /* 0x000fea0003800000 */
.L_x_11:
[----:B------:R-:W-:Y:S02]  /*0fa0*/  ULDC.64 UR4, c[0x0][0x588] ;  /* 0x0001620000047ab9 */ /* 0x000fe40000000a00 */
[----:B------:R-:W-:-:S04]  /*0fb0*/  ISETP.NE.U32.AND P0, PT, RZ, UR4, PT ;  /* 0x00000004ff007c0c */ /* 0x000fc8000bf05070 */
[----:B------:R-:W-:-:S13]  /*0fc0*/  ISETP.NE.AND.EX P0, PT, RZ, UR5, PT, P0 ;  /* 0x00000005ff007c0c */ /* 0x000fda000bf05300 */
[----:B------:R-:W-:Y:S05]  /*0fd0*/  @!P0 BRA `(.L_x_13) ;  /* 0x00000000000c8947 */ /* 0x000fea0003800000 */
[----:B------:R-:W0:Y:S02]  /*0fe0*/  LDC.64 R4, c[0x0][0x588] ;  /* 0x00016200ff047b82 */ /* 0x000e240000000a00 */
[----:B0-----:R1:W5:Y:S01]  /*0ff0*/  LDG.E R72, desc[UR36][R4.64] ;  /* 0x0000002404487981 */ /* 0x001362000c1e1900 */
[----:B------:R-:W-:Y:S05]  /*1000*/  BRA `(.L_x_12) ;  /* 0x0000000000087947 */ /* 0x000fea0003800000 */
.L_x_13:
[----:B------:R-:W-:Y:S02]  /*1010*/  ULDC UR4, c[0x0][0x580] ;  /* 0x0001600000047ab9 */ /* 0x000fe40000000800 */
[----:B------:R-:W-:-:S07]  /*1020*/  IMAD.U32 R72, RZ, RZ, UR4 ;  /* 0x00000004ff487e24 */ /* 0x000fce000f8e00ff */
.L_x_12:
[----:B------:R-:W-:Y:S02]  /*1030*/  ULDC.64 UR4, c[0x0][0x5a0] ;  /* 0x0001680000047ab9 */ /* 0x000fe40000000a00 */
[----:B------:R-:W-:-:S04]  /*1040*/  ISETP.NE.U32.AND P0, PT, RZ, UR4, PT ;  /* 0x00000004ff007c0c */ /* 0x000fc8000bf05070 */
[----:B------:R-:W-:-:S13]  /*1050*/  ISETP.NE.AND.EX P0, PT, RZ, UR5, PT, P0 ;  /* 0x00000005ff007c0c */ /* 0x000fda000bf05300 */
[----:B------:R-:W-:Y:S05]  /*1060*/  @!P0 BRA `(.L_x_14) ;  /* 0x00000000001c8947 */ /* 0x000fea0003800000 */
[----:B01----:R-:W0:Y:S02]  /*1070*/  LDC.64 R4, c[0x0][0x5a0] ;  /* 0x00016800ff047b82 */ /* 0x003e240000000a00 */
[----:B0-----:R-:W2:Y:S02]  /*1080*/  LDG.E.64 R4, desc[UR36][R4.64] ;  /* 0x0000002404047981 */ /* 0x001ea4000c1e1b00 */
[----:B--2---:R-:W-:-:S04]  /*1090*/  ISETP.NE.U32.AND P0, PT, R4, RZ, PT ;  /* 0x000000ff0400720c */ /* 0x004fc80003f05070 */
[----:B------:R-:W-:-:S13]  /*10a0*/  ISETP.NE.AND.EX P0, PT, R5, RZ, PT, P0 ;  /* 0x000000ff0500720c */ /* 0x000fda0003f05300 */
[----:B------:R-:W-:Y:S05]  /*10b0*/  @!P0 BRA `(.L_x_14) ;  /* 0x0000000000088947 */ /* 0x000fea0003800000 */
[----:B------:R0:W5:Y:S01]  /*10c0*/  LD.E R74, desc[UR36][R4.64] ;  /* 0x00000024044a7980 */ /* 0x000162000c101900 */
[----:B------:R-:W-:Y:S05]  /*10d0*/  BRA `(.L_x_15) ;  /* 0x0000000000247947 */ /* 0x000fea0003800000 */
.L_x_14:
[----:B------:R-:W-:Y:S02]  /*10e0*/  ULDC.64 UR4, c[0x0][0x590] ;  /* 0x0001640000047ab9 */ /* 0x000fe40000000a00 */
[----:B------:R-:W-:-:S04]  /*10f0*/  ISETP.NE.U32.AND P0, PT, RZ, UR4, PT ;  /* 0x00000004ff007c0c */ /* 0x000fc8000bf05070 */
[----:B------:R-:W-:-:S13]  /*1100*/  ISETP.NE.AND.EX P0, PT, RZ, UR5, PT, P0 ;  /* 0x00000005ff007c0c */ /* 0x000fda000bf05300 */
[----:B------:R-:W-:Y:S05]  /*1110*/  @!P0 BRA `(.L_x_16) ;  /* 0x00000000000c8947 */ /* 0x000fea0003800000 */
[----:B------:R-:W2:Y:S02]  /*1120*/  LDC.64 R74, c[0x0][0x590] ;  /* 0x00016400ff4a7b82 */ /* 0x000ea40000000a00 */
[----:B--2---:R2:W5:Y:S01]  /*1130*/  LDG.E R74, desc[UR36][R74.64] ;  /* 0x000000244a4a7981 */ /* 0x004562000c1e1900 */
[----:B------:R-:W-:Y:S05]  /*1140*/  BRA `(.L_x_15) ;  /* 0x0000000000087947 */ /* 0x000fea0003800000 */
.L_x_16:
[----:B------:R-:W-:Y:S02]  /*1150*/  ULDC UR4, c[0x0][0x584] ;  /* 0x0001610000047ab9 */ /* 0x000fe40000000800 */
[----:B------:R-:W-:-:S07]  /*1160*/  IMAD.U32 R74, RZ, RZ, UR4 ;  /* 0x00000004ff4a7e24 */ /* 0x000fce000f8e00ff */
.L_x_15:
[----:B------:R-:W-:-:S13]  /*1170*/  LOP3.LUT P0, RZ, R0, 0xff, RZ, 0xc0, !PT ;  /* 0x000000ff00ff7812 */ /* 0x000fda000780c0ff */
[----:B------:R-:W-:Y:S05]  /*1180*/  @!P0 EXIT ;  /* 0x000000000000894d */ /* 0x000fea0003800000 */
[----:B------:R-:W-:Y:S01]  /*1190*/  ULDC UR4, c[0x0][0x28c] ;  /* 0x0000a30000047ab9 */ /* 0x000fe20000000800 */
[----:B--2---:R-:W-:Y:S01]  /*11a0*/  LOP3.LUT R75, R19, 0x1, RZ, 0xfc, !PT ;  /* 0x00000001134b7812 */ /* 0x004fe200078efcff */
[----:B------:R-:W-:Y:S01]  /*11b0*/  UIADD3 UR4, UR4, 0x3f, URZ ;  /* 0x0000003f04047890 */ /* 0x000fe2000fffe03f */
[----:B------:R-:W-:Y:S01]  /*11c0*/  UMOV UR38, URZ ;  /* 0x0000003f00267c82 */ /* 0x000fe20008000000 */
[----:B------:R-:W-:Y:S02]  /*11d0*/  UMOV UR39, URZ ;  /* 0x0000003f00277c82 */ /* 0x000fe40008000000 */
[----:B------:R-:W-:-:S04]  /*11e0*/  USHF.R.S32.HI UR5, URZ, 0x1f, UR4 ;  /* 0x0000001f3f057899 */ /* 0x000fc80008011404 */
[----:B------:R-:W-:-:S04]  /*11f0*/  ULEA.HI UR5, UR5, UR4, URZ, 0x6 ;  /* 0x0000000405057291 */ /* 0x000fc8000f8f303f */
[----:B------:R-:W-:-:S12]  /*1200*/  USHF.R.S32.HI UR40, URZ, 0x6, UR5 ;  /* 0x000000063f287899 */ /* 0x000fd80008011405 */
.L_x_130:
[----:B------:R-:W-:Y:S01]  /*1210*/  LOP3.LUT R0, R18, 0x80, RZ, 0xc0, !PT ;  /* 0x0000008012007812 */ /* 0x000fe200078ec0ff */
[----:B------:R-:W2:Y:S01]  /*1220*/  S2UR UR7, SR_CgaCtaId ;  /* 0x00000000000779c3 */ /* 0x000ea20000008800 */
[----:B------:R-:W-:Y:S02]  /*1230*/  UMOV UR6, 0x400 ;  /* 0x0000040000067882 */ /* 0x000fe40000000000 */
[----:B------:R-:W-:-:S06]  /*1240*/  SHF.R.U32.HI R0, RZ, 0x7, R0 ;  /* 0x00000007ff007819 */ /* 0x000fcc0000011600 */
[----:B---3--:R-:W3:Y:S01]  /*1250*/  SHFL.IDX PT, R0, R0, RZ, 0x1f ;  /* 0x00001fff00007589 */ /* 0x008ee200000e0000 */
[----:B--2---:R-:W-:Y:S01]  /*1260*/  ULEA UR42, UR7, UR6, 0x18 ;  /* 0x00000006072a7291 */ /* 0x004fe2000f8ec03f */
[----:B---3--:R-:W-:-:S13]  /*1270*/  R2UR UR4, R0 ;  /* 0x00000000000472ca */ /* 0x008fda00000e0000 */
[----:B------:R-:W-:-:S04]  /*1280*/  ULEA.HI UR5, UR4, UR4, URZ, 0x1 ;  /* 0x0000000404057291 */ /* 0x000fc8000f8f083f */
[----:B------:R-:W-:-:S04]  /*1290*/  ULOP3.LUT UR5, UR5, 0x7fffe, URZ, 0xc0, !UPT ;  /* 0x0007fffe05057892 */ /* 0x000fc8000f8ec03f */
[----:B------:R-:W-:-:S03]  /*12a0*/  UIADD3 UR5, UR4, -UR5, URZ ;  /* 0x8000000504057290 */ /* 0x000fc6000fffe03f */
[----:B------:R-:W-:Y:S01]  /*12b0*/  ULDC UR4, c[0x0][0x28c] ;  /* 0x0000a30000047ab9 */ /* 0x000fe20000000800 */
[----:B------:R-:W-:Y:S01]  /*12c0*/  ULEA UR5, UR5, UR42, 0xd ;  /* 0x0000002a05057291 */ /* 0x000fe2000f8e683f */
[----:B------:R-:W-:-:S03]  /*12d0*/  ISETP.LT.AND P0, PT, RZ, UR4, PT ;  /* 0x00000004ff007c0c */ /* 0x000fc6000bf01270 */
[----:B------:R-:W-:-:S04]  /*12e0*/  UIADD3 UR5, UR5, 0x100, URZ ;  /* 0x0000010005057890 */ /* 0x000fc8000fffe03f */
[----:B------:R-:W-:-:S04]  /*12f0*/  USHF.R.U32.HI UR5, URZ, 0x4, UR5 ;  /* 0x000000043f057899 */ /* 0x000fc80008011605 */
[----:B------:R-:W-:Y:S02]  /*1300*/  ULOP3.LUT UR41, UR5, 0x3fff, URZ, 0xc0, !UPT ;  /* 0x00003fff05297892 */ /* 0x000fe4000f8ec03f */
[----:B01--45:R-:W-:Y:S10]  /*1310*/  @P0 BRA `(.L_x_17) ;  /* 0x0000000000400947 */ /* 0x033ff40003800000 */
[----:B------:R-:W-:Y:S01]  /*1320*/  MOV R0, 0x0 ;  /* 0x0000000000007802 */ /* 0x000fe20000000f00 */
[----:B------:R-:W-:Y:S01]  /*1330*/  ULDC.64 UR4, c[0x4][0x68] ;  /* 0x01001a0000047ab9 */ /* 0x000fe20000000a00 */
[----:B------:R-:W-:Y:S01]  /*1340*/  ULDC.64 UR6, c[0x4][0x8] ;  /* 0x0100020000067ab9 */ /* 0x000fe20000000a00 */
[----:B01----:R-:W-:Y:S01]  /*1350*/  IMAD.U32 R4, RZ, RZ, UR4 ;  /* 0x00000004ff047e24 */ /* 0x003fe2000f8e00ff */
[----:B------:R0:W1:Y:S01]  /*1360*/  LDC.64 R14, c[0x4][R0] ;  /* 0x01000000000e7b82 */ /* 0x0000620000000a00 */
[----:B------:R-:W-:Y:S01]  /*1370*/  IMAD.U32 R5, RZ, RZ, UR5 ;  /* 0x00000005ff057e24 */ /* 0x000fe2000f8e00ff */
[----:B------:R-:W-:Y:S01]  /*1380*/  ULDC.64 UR4, c[0x4][0x70] ;  /* 0x01001c0000047ab9 */ /* 0x000fe20000000a00 */
[----:B------:R-:W-:Y:S02]  /*1390*/  IMAD.U32 R10, RZ, RZ, UR6 ;  /* 0x00000006ff0a7e24 */ /* 0x000fe4000f8e00ff */
[----:B------:R-:W-:Y:S02]  /*13a0*/  IMAD.U32 R6, RZ, RZ, UR4 ;  /* 0x00000004ff067e24 */ /* 0x000fe4000f8e00ff */
[----:B------:R-:W-:-:S02]  /*13b0*/  IMAD.U32 R7, RZ, RZ, UR5 ;  /* 0x00000005ff077e24 */ /* 0x000fc4000f8e00ff */
[----:B------:R-:W-:Y:S02]  /*13c0*/  IMAD.U32 R11, RZ, RZ, UR7 ;  /* 0x00000007ff0b7e24 */ /* 0x000fe4000f8e00ff */
[----:B------:R-:W-:Y:S02]  /*13d0*/  IMAD.MOV.U32 R8, RZ, RZ, 0x1e1 ;  /* 0x000001e1ff087424 */ /* 0x000fe400078e00ff */
[----:B------:R-:W-:Y:S02]  /*13e0*/  IMAD.MOV.U32 R12, RZ, RZ, 0x1 ;  /* 0x00000001ff0c7424 */ /* 0x000fe400078e00ff */
[----:B0-----:R-:W-:-:S07]  /*13f0*/  IMAD.MOV.U32 R13, RZ, RZ, RZ ;  /* 0x000000ffff0d7224 */ /* 0x001fce00078e00ff */
[----:B------:R-:W-:-:S07]  /*1400*/  LEPC R20, `(.L_x_17) ;  /* 0x000000001014794e */ /* 0x000fce0000000000 */
[----:B-1---5:R-:W-:Y:S05]  /*1410*/  CALL.ABS.NOINC R14 ;  /* 0x000000000e007343 */ /* 0x022fea0003c00000 */
.L_x_17:
[----:B------:R-:W-:-:S13]  /*1420*/  ISETP.NE.AND P0, PT, R75, 0x3, PT ;  /* 0x000000034b00780c */ /* 0x000fda0003f05270 */
[----:B------:R-:W-:Y:S05]  /*1430*/  @!P0 BRA `(.L_x_18) ;  /* 0x0000000000048947 */ /* 0x000fea0003800000 */
[----:B------:R-:W-:Y:S01]  /*1440*/  BPT.TRAP 0x1 ;  /* 0x000000040000795c */ /* 0x000fe20000300000 */
.L_x_18:
[----:B------:R-:W-:Y:S02]  /*1450*/  IMAD.U32 R3, RZ, RZ, UR39 ;  /* 0x00000027ff037e24 */ /* 0x000fe4000f8e00ff */
[----:B------:R-:W-:-:S03]  /*1460*/  IMAD.U32 R0, RZ, RZ, UR38 ;  /* 0x00000026ff007e24 */ /* 0x000fc6000f8e00ff */
[----:B------:R-:W-:Y:S02]  /*1470*/  LEA R3, R3, UR42, 0x3 ;  /* 0x0000002a03037c11 */ /* 0x000fe4000f8e18ff */
[----:B------:R-:W-:-:S04]  /*1480*/  SHF.L.U32 R0, R0, 0x1f, RZ ;  /* 0x0000001f00007819 */ /* 0x000fc800000006ff */
[----:B------:R2:W3:Y:S01]  /*1490*/  SYNCS.PHASECHK.TRANS64.TRYWAIT P1, [R3+URZ], R0 ;  /* 0x00000000030075a7 */ /* 0x0004e2000802017f */
[----:B------:R-:W-:Y:S05]  /*14a0*/  @!P0 BRA `(.L_x_19) ;  /* 0x0000000000048947 */ /* 0x000fea0003800000 */
[----:B------:R-:W-:Y:S01]  /*14b0*/  BPT.TRAP 0x1 ;  /* 0x000000040000795c */ /* 0x000fe20000300000 */
.L_x_19:
[----:B---3--:R-:W-:Y:S05]  /*14c0*/  @P1 BRA `(.L_x_20) ;  /* 0x0000000000081947 */ /* 0x008fea0003800000 */
[----:B------:R-:W3:Y:S02]  /*14d0*/  SYNCS.PHASECHK.TRANS64.TRYWAIT P1, [R3+URZ], R0 ;  /* 0x00000000030075a7 */ /* 0x000ee4000802017f */
[----:B---3--:R-:W-:Y:S05]  /*14e0*/  @!P1 BRA `(.L_x_21) ;  /* 0x0000006800849947 */ /* 0x008fea0003800000 */
.L_x_20:
[----:B------:R-:W-:-:S04]  /*14f0*/  UISETP.LT.AND UP0, UPT, UR40, 0x1, UPT ;  /* 0x000000012800788c */ /* 0x000fc8000bf01270 */
[----:B------:R-:W-:-:S06]  /*1500*/  USEL UR4, UR40, 0x1, UP0 ;  /* 0x0000000128047887 */ /* 0x000fcc0008000000 */
[----:B--23--:R-:W-:Y:S01]  /*1510*/  IMAD.U32 R0, RZ, RZ, UR4 ;  /* 0x00000004ff007e24 */ /* 0x00cfe2000f8e00ff */
[----:B------:R-:W-:Y:S05]  /*1520*/  WARPSYNC.ALL ;  /* 0x0000000000007948 */ /* 0x000fea0003800000 */
[----:B------:R-:W-:-:S04]  /*1530*/  IADD3 R0, -R0, UR40, RZ ;  /* 0x0000002800007c10 */ /* 0x000fc8000fffe1ff */
[----:B------:R-:W-:Y:S01]  /*1540*/  ISETP.GE.AND P1, PT, R0, 0x1, PT ;  /* 0x000000010000780c */ /* 0x000fe20003f26270 */
[----:B------:R-:W-:Y:S01]  /*1550*/  UIADD3 UR4, UR42, 0x28100, URZ ;  /* 0x000281002a047890 */ /* 0x000fe2000fffe03f */
[----:B------:R-:W-:Y:S01]  /*1560*/  WARPGROUP.ARRIVE ;  /* 0x00000000000079c5 */ /* 0x000fe20000000000 */
[----:B------:R-:W-:Y:S01]  /*1570*/  UMOV UR13, 0x40000040 ;  /* 0x40000040000d7882 */ /* 0x000fe20000000000 */
[----:B------:R-:W-:Y:S01]  /*1580*/  UMOV UR15, 0x40000040 ;  /* 0x40000040000f7882 */ /* 0x000fe20000000000 */
[----:B------:R-:W-:Y:S01]  /*1590*/  USHF.R.U32.HI UR4, URZ, 0x4, UR4 ;  /* 0x000000043f047899 */ /* 0x000fe20008011604 */
[----:B------:R-:W-:Y:S01]  /*15a0*/  UMOV UR17, UR13 ;  /* 0x0000000d00117c82 */ /* 0x000fe20008000000 */
[----:B------:R-:W-:Y:S02]  /*15b0*/  UMOV UR19, 0x40000040 ;  /* 0x4000004000137882 */ /* 0x000fe40000000000 */
[----:B------:R-:W-:Y:S02]  /*15c0*/  ULOP3.LUT UR5, UR4, 0x3fff, URZ, 0xc0, !UPT ;  /* 0x00003fff04057892 */ /* 0x000fe4000f8ec03f */
[----:B------:R-:W-:-:S02]  /*15d0*/  ULOP3.LUT UR4, UR41, 0x10000, URZ, 0xfc, !UPT ;  /* 0x0001000029047892 */ /* 0x000fc4000f8efc3f */
[----:B------:R-:W-:Y:S02]  /*15e0*/  ULOP3.LUT UR5, UR5, 0x10000, URZ, 0xfc, !UPT ;  /* 0x0001000005057892 */ /* 0x000fe4000f8efc3f */
[----:B------:R-:W-:Y:S02]  /*15f0*/  ULEA UR6, UR39, UR4, 0xb ;  /* 0x0000000427067291 */ /* 0x000fe4000f8e583f */
[----:B------:R-:W-:Y:S01]  /*1600*/  UIMAD UR8, UR39, 0x180, UR5 ;  /* 0x00000180270878a4 */ /* 0x000fe2000f8e0205 */
[----:B------:R-:W-:Y:S01]  /*1610*/  UMOV UR21, UR13 ;  /* 0x0000000d00157c82 */ /* 0x000fe20008000000 */
[----:B------:R-:W-:Y:S02]  /*1620*/  UMOV UR23, 0x40000040 ;  /* 0x4000004000177882 */ /* 0x000fe40000000000 */
[----:B------:R-:W-:Y:S01]  /*1630*/  UIADD3 UR18, UR8, 0x80, URZ ;  /* 0x0000008008127890 */ /* 0x000fe2000fffe03f */
[----:B------:R-:W-:Y:S02]  /*1640*/  UMOV UR12, UR6 ;  /* 0x00000006000c7c82 */ /* 0x000fe40008000000 */
[----:B------:R-:W-:Y:S01]  /*1650*/  UMOV UR14, UR8 ;  /* 0x00000008000e7c82 */ /* 0x000fe20008000000 */
[----:B------:R-:W-:Y:S01]  /*1660*/  UMOV UR16, UR12 ;  /* 0x0000000c00107c82 */ /* 0x000fe20008000000 */
[----:B------:R-:W-:Y:S01]  /*1670*/  HGMMA.64x16x16.F32 R64, gdesc[UR12], RZ, !UPT, gsb0 ;  /* 0x002000000c4079f0 */ /* 0x000fe2000c0008ff */
[----:B------:R-:W-:Y:S01]  /*1680*/  UIADD3 UR22, UR8, 0x100, URZ ;  /* 0x0000010008167890 */ /* 0x000fe2000fffe03f */
[----:B------:R-:W-:Y:S01]  /*1690*/  UMOV UR20, UR12 ;  /* 0x0000000c00147c82 */ /* 0x000fe20008000000 */
[----:B------:R-:W-:-:S02]  /*16a0*/  UIADD3 UR7, UR6, 0x400, URZ ;  /* 0x0000040006077890 */ /* 0x000fc4000fffe03f */
[----:B------:R-:W-:Y:S01]  /*16b0*/  UIADD3 UR12, UR6, 0x2, URZ ;  /* 0x00000002060c7890 */ /* 0x000fe2000fffe03f */
[----:B------:R-:W-:Y:S01]  /*16c0*/  UMOV UR13, 0x40000040 ;  /* 0x40000040000d7882 */ /* 0x000fe20000000000 */
[----:B------:R-:W-:Y:S01]  /*16d0*/  UIADD3 UR10, UR8, 0x106, URZ ;  /* 0x00000106080a7890 */ /* 0x000fe2000fffe03f */
[----:B------:R-:W-:Y:S01]  /*16e0*/  UMOV UR11, 0x40000040 ;  /* 0x40000040000b7882 */ /* 0x000fe20000000000 */
[----:B------:R-:W-:Y:S02]  /*16f0*/  WARPGROUP.DEPBAR.LE gsb0, 0x0 ;  /* 0x00008000000079c5 */ /* 0x000fe40000010000 */
[----:B------:R-:W-:-:S06]  /*1700*/  WARPGROUP.ARRIVE ;  /* 0x00000000000079c5 */ /* 0x000fcc0000000000 */
[----:B------:R-:W-:Y:S03]  /*1710*/  HGMMA.64x16x16.F32 R48, gdesc[UR16], RZ, !UPT, gsb0 ;  /* 0x00200000103079f0 */ /* 0x000fe6000c0008ff */
[----:B------:R-:W-:Y:S02]  /*1720*/  WARPGROUP.DEPBAR.LE gsb0, 0x0 ;  /* 0x00008000000079c5 */ /* 0x000fe40000010000 */
[----:B------:R-:W-:-:S06]  /*1730*/  WARPGROUP.ARRIVE ;  /* 0x00000000000079c5 */ /* 0x000fcc0000000000 */
[----:B------:R-:W-:Y:S01]  /*1740*/  HGMMA.64x16x16.F32 R32, gdesc[UR20], RZ, !UPT, gsb0 ;  /* 0x00200000142079f0 */ /* 0x000fe2000c0008ff */
[----:B------:R-:W-:Y:S01]  /*1750*/  UMOV UR20, UR7 ;  /* 0x0000000700147c82 */ /* 0x000fe20008000000 */
[----:B------:R-:W-:Y:S01]  /*1760*/  UMOV UR21, 0x40000040 ;  /* 0x4000004000157882 */ /* 0x000fe20000000000 */
[----:B------:R-:W-:Y:S01]  /*1770*/  UMOV UR16, UR20 ;  /* 0x0000001400107c82 */ /* 0x000fe20008000000 */
[----:B------:R-:W-:Y:S01]  /*1780*/  UMOV UR17, UR21 ;  /* 0x0000001500117c82 */ /* 0x000fe20008000000 */
[----:B------:R-:W-:Y:S01]  /*1790*/  UIADD3 UR7, UR6, 0x402, URZ ;  /* 0x0000040206077890 */ /* 0x000fe2000fffe03f */
[----:B------:R-:W-:Y:S02]  /*17a0*/  WARPGROUP.DEPBAR.LE gsb0, 0x0 ;  /* 0x00008000000079c5 */ /* 0x000fe40000010000 */
[----:B------:R-:W-:-:S06]  /*17b0*/  WARPGROUP.ARRIVE ;  /* 0x00000000000079c5 */ /* 0x000fcc0000000000 */
[----:B------:R-:W-:Y:S01]  /*17c0*/  HGMMA.64x16x16.F32 R24, gdesc[UR20], RZ, !UPT, gsb0 ;  /* 0x00200000141879f0 */ /* 0x000fe2000c0008ff */
[----:B------:R-:W-:Y:S01]  /*17d0*/  UMOV UR22, UR14 ;  /* 0x0000000e00167c82 */ /* 0x000fe20008000000 */
[----:B------:R-:W-:Y:S01]  /*17e0*/  UMOV UR23, UR15 ;  /* 0x0000000f00177c82 */ /* 0x000fe20008000000 */
[----:B------:R-:W-:Y:S01]  /*17f0*/  UIADD3 UR14, UR8, 0x2, URZ ;  /* 0x00000002080e7890 */ /* 0x000fe2000fffe03f */
[----:B------:R-:W-:Y:S01]  /*1800*/  UMOV UR15, 0x40000040 ;  /* 0x40000040000f7882 */ /* 0x000fe20000000000 */
[----:B------:R-:W-:Y:S02]  /*1810*/  WARPGROUP.DEPBAR.LE gsb0, 0x0 ;  /* 0x00008000000079c5 */ /* 0x000fe40000010000 */
[----:B------:R-:W-:-:S06]  /*1820*/  WARPGROUP.ARRIVE ;  /* 0x00000000000079c5 */ /* 0x000fcc0000000000 */
[----:B------:R-:W-:Y:S01]  /*1830*/  HGMMA.64x16x16.F32 R40, gdesc[UR16], RZ, !UPT, gsb0 ;  /* 0x00200000102879f0 */ /* 0x000fe2000c0008ff */
[----:B------:R-:W-:Y:S01]  /*1840*/  UIADD3 UR18, UR8, 0x82, URZ ;  /* 0x0000008208127890 */ /* 0x000fe2000fffe03f */
[----:B------:R-:W-:Y:S01]  /*1850*/  UMOV UR16, UR12 ;  /* 0x0000000c00107c82 */ /* 0x000fe20008000000 */
[----:B------:R-:W-:Y:S01]  /*1860*/  UMOV UR17, UR13 ;  /* 0x0000000d00117c82 */ /* 0x000fe20008000000 */
        /* <DEDUP_REMOVED lines=10> */
[----:B------:R-:W-:Y:S03]  /*1910*/  HGMMA.64x16x16.F32 R64, gdesc[UR12], R64, gsb0 ;  /* 0x002000000c4079f0 */ /* 0x000fe60008000840 */
[----:B------:R-:W-:Y:S02]  /*1920*/  WARPGROUP.DEPBAR.LE gsb0, 0x0 ;  /* 0x00008000000079c5 */ /* 0x000fe40000010000 */
[----:B------:R-:W-:-:S06]  /*1930*/  WARPGROUP.ARRIVE ;  /* 0x00000000000079c5 */ /* 0x000fcc0000000000 */
[----:B------:R-:W-:Y:S03]  /*1940*/  HGMMA.64x16x16.F32 R48, gdesc[UR16], R48, gsb0 ;  /* 0x00200000103079f0 */ /* 0x000fe60008000830 */
[----:B------:R-:W-:Y:S02]  /*1950*/  WARPGROUP.DEPBAR.LE gsb0, 0x0 ;  /* 0x00008000000079c5 */ /* 0x000fe40000010000 */
[----:B------:R-:W-:-:S06]  /*1960*/  WARPGROUP.ARRIVE ;  /* 0x00000000000079c5 */ /* 0x000fcc0000000000 */
[----:B------:R-:W-:Y:S01]  /*1970*/  HGMMA.64x16x16.F32 R32, gdesc[UR20], R32, gsb0 ;  /* 0x00200000142079f0 */ /* 0x000fe20008000820 */
[----:B------:R-:W-:Y:S01]  /*1980*/  UMOV UR20, UR7 ;  /* 0x0000000700147c82 */ /* 0x000fe20008000000 */
[----:B------:R-:W-:Y:S01]  /*1990*/  UMOV UR21, 0x40000040 ;  /* 0x4000004000157882 */ /* 0x000fe20000000000 */
[----:B------:R-:W-:Y:S01]  /*19a0*/  UMOV UR16, UR20 ;  /* 0x0000001400107c82 */ /* 0x000fe20008000000 */
[----:B------:R-:W-:Y:S01]  /*19b0*/  UMOV UR17, UR21 ;  /* 0x0000001500117c82 */ /* 0x000fe20008000000 */
[----:B------:R-:W-:Y:S01]  /*19c0*/  UMOV UR12, UR20 ;  /* 0x00000014000c7c82 */ /* 0x000fe20008000000 */
[----:B------:R-:W-:Y:S01]  /*19d0*/  UMOV UR13, UR21 ;  /* 0x00000015000d7c82 */ /* 0x000fe20008000000 */
[----:B------:R-:W-:Y:S01]  /*19e0*/  UIADD3 UR7, UR6, 0x404, URZ ;  /* 0x0000040406077890 */ /* 0x000fe2000fffe03f */
[----:B------:R-:W-:Y:S02]  /*19f0*/  WARPGROUP.DEPBAR.LE gsb0, 0x0 ;  /* 0x00008000000079c5 */ /* 0x000fe40000010000 */
[----:B------:R-:W-:-:S06]  /*1a00*/  WARPGROUP.ARRIVE ;  /* 0x00000000000079c5 */ /* 0x000fcc0000000000 */
[----:B------:R-:W-:Y:S01]  /*1a10*/  HGMMA.64x16x16.F32 R24, gdesc[UR20], R24, gsb0 ;  /* 0x00200000141879f0 */ /* 0x000fe20008000818 */
[----:B------:R-:W-:Y:S01]  /*1a20*/  UIADD3 UR22, UR8, 0x104, URZ ;  /* 0x0000010408167890 */ /* 0x000fe2000fffe03f */
[----:B------:R-:W-:Y:S01]  /*1a30*/  UMOV UR23, 0x40000040 ;  /* 0x4000004000177882 */ /* 0x000fe20000000000 */
        /* <DEDUP_REMOVED lines=8> */
[----:B------:R-:W-:Y:S02]  /*1ac0*/  UIADD3 UR12, UR6, 0x4, URZ ;  /* 0x00000004060c7890 */ /* 0x000fe4000fffe03f */
[----:B------:R-:W-:Y:S01]  /*1ad0*/  UIADD3 UR14, UR8, 0x4, URZ ;  /* 0x00000004080e7890 */ /* 0x000fe2000fffe03f */
[----:B------:R-:W-:Y:S01]  /*1ae0*/  UMOV UR13, 0x40000040 ;  /* 0x40000040000d7882 */ /* 0x000fe20000000000 */
[----:B------:R-:W-:Y:S01]  /*1af0*/  UMOV UR15, 0x40000040 ;  /* 0x40000040000f7882 */ /* 0x000fe20000000000 */
[----:B------:R-:W-:Y:S02]  /*1b00*/  UMOV UR17, UR13 ;  /* 0x0000000d00117c82 */ /* 0x000fe40008000000 */
[----:B------:R-:W-:Y:S01]  /*1b10*/  UMOV UR16, UR12 ;  /* 0x0000000c00107c82 */ /* 0x000fe20008000000 */
[----:B------:R-:W-:Y:S01]  /*1b20*/  UMOV UR20, UR12 ;  /* 0x0000000c00147c82 */ /* 0x000fe20008000000 */
[----:B------:R-:W-:Y:S01]  /*1b30*/  UMOV UR21, UR13 ;  /* 0x0000000d00157c82 */ /* 0x000fe20008000000 */
[----:B------:R-:W-:-:S02]  /*1b40*/  WARPGROUP.DEPBAR.LE gsb0, 0x0 ;  /* 0x00008000000079c5 */ /* 0x000fc40000010000 */
        /* <DEDUP_REMOVED lines=14> */
[----:B------:R-:W-:Y:S02]  /*1c30*/  WARPGROUP.DEPBAR.LE gsb0, 0x0 ;  /* 0x00008000000079c5 */ /* 0x000fe40000010000 */
[----:B------:R-:W-:-:S06]  /*1c40*/  WARPGROUP.ARRIVE ;  /* 0x00000000000079c5 */ /* 0x000fcc0000000000 */
[----:B------:R-:W-:Y:S03]  /*1c50*/  HGMMA.64x16x16.F32 R24, gdesc[UR20], R24, gsb0 ;  /* 0x00200000141879f0 */ /* 0x000fe60008000818 */
        /* <DEDUP_REMOVED lines=16> */
[----:B------:R-:W-:Y:S01]  /*1d60*/  UIADD3 UR6, UR6, 0x406, URZ ;  /* 0x0000040606067890 */ /* 0x000fe2000fffe03f */
        /* <DEDUP_REMOVED lines=13> */
[----:B------:R-:W-:Y:S02]  /*1e40*/  WARPGROUP.DEPBAR.LE gsb0, 0x0 ;  /* 0x00008000000079c5 */ /* 0x000fe40000010000 */
[----:B------:R-:W-:-:S06]  /*1e50*/  WARPGROUP.ARRIVE ;  /* 0x00000000000079c5 */ /* 0x000fcc0000000000 */
[----:B------:R-:W-:Y:S01]  /*1e60*/  HGMMA.64x16x16.F32 R24, gdesc[UR8], R24, gsb0 ;  /* 0x00200000081879f0 */ /* 0x000fe20008000818 */
[----:B------:R-:W-:Y:S01]  /*1e70*/  UMOV UR10, UR14 ;  /* 0x0000000e000a7c82 */ /* 0x000fe20008000000 */
[----:B------:R-:W-:Y:S01]  /*1e80*/  UMOV UR11, UR15 ;  /* 0x0000000f000b7c82 */ /* 0x000fe20008000000 */
[----:B------:R-:W-:Y:S02]  /*1e90*/  WARPGROUP.DEPBAR.LE gsb0, 0x0 ;  /* 0x00008000000079c5 */ /* 0x000fe40000010000 */
[----:B------:R-:W-:-:S06]  /*1ea0*/  WARPGROUP.ARRIVE ;  /* 0x00000000000079c5 */ /* 0x000fcc0000000000 */
[----:B------:R-:W-:Y:S03]  /*1eb0*/  HGMMA.64x16x16.F32 R40, gdesc[UR16], R40, gsb0 ;  /* 0x00200000102879f0 */ /* 0x000fe60008000828 */
[----:B------:R-:W-:Y:S02]  /*1ec0*/  WARPGROUP.DEPBAR.LE gsb0, 0x0 ;  /* 0x00008000000079c5 */ /* 0x000fe40000010000 */
[----:B------:R-:W-:-:S06]  /*1ed0*/  WARPGROUP.ARRIVE ;  /* 0x00000000000079c5 */ /* 0x000fcc0000000000 */
[----:B------:R-:W-:Y:S03]  /*1ee0*/  HGMMA.64x16x16.F32 R56, gdesc[UR8], R56, gsb0 ;  /* 0x00200000083879f0 */ /* 0x000fe60008000838 */
[----:B------:R-:W-:Y:S02]  /*1ef0*/  WARPGROUP.DEPBAR.LE gsb0, 0x0 ;  /* 0x00008000000079c5 */ /* 0x000fe40000010000 */
[----:B------:R-:W-:Y:S05]  /*1f00*/  @!P1 BRA `(.L_x_22) ;  /* 0x0000000800f89947 */ /* 0x000fea0003800000 */
[----:B------:R-:W-:Y:S02]  /*1f10*/  UIADD3 UR6, UR39, 0x1, URZ ;  /* 0x0000000127067890 */ /* 0x000fe4000fffe03f */
[----:B------:R-:W-:Y:S02]  /*1f20*/  IMAD.U32 R3, RZ, RZ, UR39 ;  /* 0x00000027ff037e24 */ /* 0x000fe4000f8e00ff */
[----:B------:R-:W-:-:S04]  /*1f30*/  UISETP.NE.AND UP0, UPT, UR6, 0x5, UPT ;  /* 0x000000050600788c */ /* 0x000fc8000bf05270 */
[----:B------:R-:W-:Y:S02]  /*1f40*/  USEL UR7, URZ, 0x1, UP0 ;  /* 0x000000013f077887 */ /* 0x000fe40008000000 */
[----:B------:R-:W-:Y:S02]  /*1f50*/  USEL UR6, UR6, URZ, UP0 ;  /* 0x0000003f06067287 */ /* 0x000fe40008000000 */
[----:B------:R-:W-:-:S06]  /*1f60*/  ULOP3.LUT UR7, UR38, UR7, URZ, 0x3c, !UPT ;  /* 0x0000000726077292 */ /* 0x000fcc000f8e3c3f */
[----:B------:R-:W-:-:S07]  /*1f70*/  IMAD.U32 R6, RZ, RZ, UR7 ;  /* 0x00000007ff067e24 */ /* 0x000fce000f8e00ff */
.L_x_29:
[----:B------:R-:W-:Y:S05]  /*1f80*/  @!P0 BRA `(.L_x_23) ;  /* 0x0000000000048947 */ /* 0x000fea0003800000 */
[----:B------:R-:W-:Y:S01]  /*1f90*/  BPT.TRAP 0x1 ;  /* 0x000000040000795c */ /* 0x000fe20000300000 */
.L_x_23:
[----:B------:R-:W2:Y:S01]  /*1fa0*/  S2UR UR8, SR_CgaCtaId ;  /* 0x00000000000879c3 */ /* 0x000ea20000008800 */
[----:B------:R-:W-:Y:S01]  /*1fb0*/  UMOV UR7, 0x400 ;  /* 0x0000040000077882 */ /* 0x000fe20000000000 */
[----:B01----:R-:W-:Y:S01]  /*1fc0*/  SHF.L.U32 R4, R6, 0x1f, RZ ;  /* 0x0000001f06047819 */ /* 0x003fe200000006ff */
[----:B--2---:R-:W-:-:S04]  /*1fd0*/  ULEA UR7, UR8, UR7, 0x18 ;  /* 0x0000000708077291 */ /* 0x004fc8000f8ec03f */
[----:B------:R-:W-:-:S09]  /*1fe0*/  ULEA UR8, UR6, UR7, 0x3 ;  /* 0x0000000706087291 */ /* 0x000fd2000f8e183f */
[----:B------:R0:W1:Y:S01]  /*1ff0*/  SYNCS.PHASECHK.TRANS64.TRYWAIT P1, [UR8], R4 ;  /* 0x00000004ff0075a7 */ /* 0x0000620008020148 */
[----:B------:R-:W-:Y:S05]  /*2000*/  @!P0 BRA `(.L_x_24) ;  /* 0x0000000000048947 */ /* 0x000fea0003800000 */
[----:B------:R-:W-:Y:S01]  /*2010*/  BPT.TRAP 0x1 ;  /* 0x000000040000795c */ /* 0x000fe20000300000 */
.L_x_24:
[----:B-1----:R-:W-:Y:S05]  /*2020*/  @P1 BRA `(.L_x_25) ;  /* 0x0000000000081947 */ /* 0x002fea0003800000 */
[----:B------:R-:W1:Y:S02]  /*2030*/  SYNCS.PHASECHK.TRANS64.TRYWAIT P1, [UR8], R4 ;  /* 0x00000004ff0075a7 */ /* 0x000e640008020148 */
[----:B-1----:R-:W-:Y:S05]  /*2040*/  @!P1 BRA `(.L_x_26) ;  /* 0x0000005c00c09947 */ /* 0x002fea0003800000 */
.L_x_25:
[----:B------:R-:W-:Y:S01]  /*2050*/  ULEA UR8, UR6, UR4, 0xb ;  /* 0x0000000406087291 */ /* 0x000fe2000f8e583f */
[----:B------:R-:W-:Y:S01]  /*2060*/  WARPGROUP.ARRIVE ;  /* 0x00000000000079c5 */ /* 0x000fe20000000000 */
[----:B------:R-:W-:Y:S01]  /*2070*/  UIMAD UR10, UR6, 0x180, UR5 ;  /* 0x00000180060a78a4 */ /* 0x000fe2000f8e0205 */
[----:B------:R-:W-:Y:S01]  /*2080*/  UMOV UR9, 0x40000040 ;  /* 0x4000004000097882 */ /* 0x000fe20000000000 */
[----:B------:R-:W-:Y:S02]  /*2090*/  UMOV UR11, 0x40000040 ;  /* 0x40000040000b7882 */ /* 0x000fe40000000000 */
[----:B------:R-:W-:Y:S01]  /*20a0*/  UIADD3 UR14, UR10, 0x80, URZ ;  /* 0x000000800a0e7890 */ /* 0x000fe2000fffe03f */
[----:B------:R-:W-:Y:S01]  /*20b0*/  UMOV UR12, UR8 ;  /* 0x00000008000c7c82 */ /* 0x000fe20008000000 */
[----:B------:R-:W-:Y:S01]  /*20c0*/  UMOV UR13, UR9 ;  /* 0x00000009000d7c82 */ /* 0x000fe20008000000 */
[----:B------:R-:W-:Y:S02]  /*20d0*/  UMOV UR15, 0x40000040 ;  /* 0x40000040000f7882 */ /* 0x000fe40000000000 */
[----:B------:R-:W-:Y:S01]  /*20e0*/  HGMMA.64x16x16.F32 R64, gdesc[UR8], R64, gsb0 ;  /* 0x00200000084079f0 */ /* 0x000fe20008000840 */
[----:B------:R-:W-:Y:S01]  /*20f0*/  UIADD3 UR18, UR10, 0x100, URZ ;  /* 0x000001000a127890 */ /* 0x000fe2000fffe03f */
[----:B------:R-:W-:Y:S01]  /*2100*/  UMOV UR16, UR8 ;  /* 0x0000000800107c82 */ /* 0x000fe20008000000 */
[----:B------:R-:W-:Y:S01]  /*2110*/  UMOV UR17, UR9 ;  /* 0x0000000900117c82 */ /* 0x000fe20008000000 */
[----:B------:R-:W-:Y:S01]  /*2120*/  UMOV UR19, 0x40000040 ;  /* 0x4000004000137882 */ /* 0x000fe20000000000 */
[----:B------:R-:W-:-:S02]  /*2130*/  UIADD3 UR20, UR8, 0x400, URZ ;  /* 0x0000040008147890 */ /* 0x000fc4000fffe03f */
[----:B------:R-:W-:Y:S01]  /*2140*/  UIADD3 UR22, UR10, 0x102, URZ ;  /* 0x000001020a167890 */ /* 0x000fe2000fffe03f */
[----:B------:R-:W-:Y:S01]  /*2150*/  UMOV UR23, 0x40000040 ;  /* 0x4000004000177882 */ /* 0x000fe20000000000 */
[----:B------:R-:W-:Y:S01]  /*2160*/  UIADD3 UR9, UR8, 0x402, URZ ;  /* 0x0000040208097890 */ /* 0x000fe2000fffe03f */
        /* <DEDUP_REMOVED lines=25> */
[----:B------:R-:W-:Y:S02]  /*2300*/  WARPGROUP.DEPBAR.LE gsb0, 0x0 ;  /* 0x00008000000079c5 */ /* 0x000fe40000010000 */
[----:B------:R-:W-:-:S06]  /*2310*/  WARPGROUP.ARRIVE ;  /* 0x00000000000079c5 */ /* 0x000fcc0000000000 */
[----:B------:R-:W-:Y:S01]  /*2320*/  HGMMA.64x16x16.F32 R56, gdesc[UR16], R56, gsb0 ;  /* 0x00200000103879f0 */ /* 0x000fe20008000838 */
        /* <DEDUP_REMOVED lines=58> */
[----:B------:R-:W-:Y:S01]  /*26d0*/  HGMMA.64x16x16.F32 R24, gdesc[UR20], R24, gsb0 ;  /* 0x00200000141879f0 */ /* 0x000fe20008000818 */
[----:B------:R-:W-:Y:S02]  /*26e0*/  UIADD3 UR20, UR8, 0x406, URZ ;  /* 0x0000040608147890 */ /* 0x000fe4000fffe03f */
[----:B------:R-:W-:Y:S02]  /*26f0*/  WARPGROUP.DEPBAR.LE gsb0, 0x0 ;  /* 0x00008000000079c5 */ /* 0x000fe40000010000 */
[----:B------:R-:W-:-:S06]  /*2700*/  WARPGROUP.ARRIVE ;  /* 0x00000000000079c5 */ /* 0x000fcc0000000000 */
[----:B------:R-:W-:Y:S01]  /*2710*/  HGMMA.64x16x16.F32 R40, gdesc[UR16], R40, gsb0 ;  /* 0x00200000102879f0 */ /* 0x000fe20008000828 */
[----:B------:R-:W-:Y:S02]  /*2720*/  UIADD3 UR16, UR10, 0x86, URZ ;  /* 0x000000860a107890 */ /* 0x000fe4000fffe03f */
        /* <DEDUP_REMOVED lines=40> */
[----:B------:R-:W-:Y:S01]  /*29b0*/  BPT.TRAP 0x1 ;  /* 0x000000040000795c */ /* 0x000fe20000300000 */
.L_x_27:
[----:B------:R-:W-:-:S13]  /*29c0*/  ISETP.NE.AND P1, PT, R23, RZ, PT ;  /* 0x000000ff1700720c */ /* 0x000fda0003f25270 */
[----:B01----:R-:W-:-:S05]  /*29d0*/  @P1 LEA R4, R3, UR7, 0x3 ;  /* 0x0000000703041c11 */ /* 0x003fca000f8e18ff */
[----:B------:R-:W-:-:S05]  /*29e0*/  @P1 VIADD R5, R4, 0x28 ;  /* 0x0000002804051836 */ /* 0x000fca0000000000 */
[----:B------:R-:W-:-:S04]  /*29f0*/  @P1 PRMT R5, R22, 0x654, R5 ;  /* 0x0000065416051816 */ /* 0x000fc80000000005 */
[----:B------:R0:W-:Y:S01]  /*2a00*/  @P1 SYNCS.ARRIVE.TRANS64.RED.A1T0 RZ, [R5+URZ], RZ ;  /* 0x000000ff05ff19a7 */ /* 0x0001e2000810043f */
[----:B------:R-:W-:-:S13]  /*2a10*/  ISETP.GT.U32.AND P1, PT, R19, 0x1, PT ;  /* 0x000000011300780c */ /* 0x000fda0003f24070 */
[----:B0-----:R-:W-:Y:S05]  /*2a20*/  @P1 BRA `(.L_x_28) ;  /* 0x0000000000041947 */ /* 0x001fea0003800000 */
[----:B------:R-:W-:Y:S01]  /*2a30*/  BPT.TRAP 0x1 ;  /* 0x000000040000795c */ /* 0x000fe20000300000 */
.L_x_28:
[----:B------:R-:W-:Y:S01]  /*2a40*/  UIADD3 UR6, UR6, 0x1, URZ ;  /* 0x0000000106067890 */ /* 0x000fe2000fffe03f */
[C---:B------:R-:W-:Y:S01]  /*2a50*/  ISETP.GT.AND P2, PT, R0.reuse, 0x1, PT ;  /* 0x000000010000780c */ /* 0x040fe20003f44270 */
[----:B------:R-:W-:Y:S02]  /*2a60*/  VIADD R3, R3, 0x1 ;  /* 0x0000000103037836 */ /* 0x000fe40000000000 */
[----:B------:R-:W-:Y:S01]  /*2a70*/  UISETP.NE.AND UP0, UPT, UR6, 0x5, UPT ;  /* 0x000000050600788c */ /* 0x000fe2000bf05270 */
[----:B------:R-:W-:Y:S02]  /*2a80*/  VIADD R0, R0, 0xffffffff ;  /* 0xffffffff00007836 */ /* 0x000fe40000000000 */
[C---:B------:R-:W-:Y:S01]  /*2a90*/  ISETP.NE.AND P1, PT, R3.reuse, 0x5, PT ;  /* 0x000000050300780c */ /* 0x040fe20003f25270 */
[----:B------:R-:W-:Y:S02]  /*2aa0*/  USEL UR7, URZ, 0x1, UP0 ;  /* 0x000000013f077887 */ /* 0x000fe40008000000 */
[----:B------:R-:W-:Y:S01]  /*2ab0*/  USEL UR6, UR6, URZ, UP0 ;  /* 0x0000003f06067287 */ /* 0x000fe20008000000 */
[----:B------:R-:W-:-:S03]  /*2ac0*/  SEL R3, R3, RZ, P1 ;  /* 0x000000ff03037207 */ /* 0x000fc60000800000 */
[----:B------:R-:W-:Y:S01]  /*2ad0*/  LOP3.LUT R6, R6, UR7, RZ, 0x3c, !PT ;  /* 0x0000000706067c12 */ /* 0x000fe2000f8e3cff */
[----:B------:R-:W-:Y:S07]  /*2ae0*/  @P2 BRA `(.L_x_29) ;  /* 0xfffffff400242947 */ /* 0x000fee000383ffff */
.L_x_22:
[----:B------:R-:W2:Y:S02]  /*2af0*/  LDC R0, c[0x0][0x28c] ;  /* 0x0000a300ff007b82 */ /* 0x000ea40000000800 */
[----:B--2---:R-:W-:-:S13]  /*2b00*/  ISETP.GE.AND P1, PT, R0, 0x1, PT ;  /* 0x000000010000780c */ /* 0x004fda0003f26270 */
[----:B------:R-:W-:Y:S05]  /*2b10*/  @!P1 BRA `(.L_x_30) ;  /* 0x00000000005c9947 */ /* 0x000fea0003800000 */
[----:B------:R-:W-:Y:S05]  /*2b20*/  @!P0 BRA `(.L_x_31) ;  /* 0x0000000000048947 */ /* 0x000fea0003800000 */
[----:B------:R-:W-:Y:S01]  /*2b30*/  BPT.TRAP 0x1 ;  /* 0x000000040000795c */ /* 0x000fe20000300000 */
.L_x_31:
[----:B------:R-:W-:Y:S01]  /*2b40*/  ISETP.NE.AND P0, PT, R23, RZ, PT ;  /* 0x000000ff1700720c */ /* 0x000fe20003f05270 */
[----:B------:R-:W-:Y:S01]  /*2b50*/  BSSY B0, `(.L_x_32) ;  /* 0x0000011000007945 */ /* 0x000fe20003800000 */
[----:B------:R-:W-:-:S11]  /*2b60*/  ISETP.GT.U32.AND P1, PT, R19, 0x1, PT ;  /* 0x000000011300780c */ /* 0x000fd60003f24070 */
[----:B------:R-:W-:Y:S05]  /*2b70*/  @!P0 BRA `(.L_x_33) ;  /* 0x0000000000388947 */ /* 0x000fea0003800000 */
[----:B------:R-:W2:Y:S01]  /*2b80*/  S2UR UR7, SR_CgaCtaId ;  /* 0x00000000000779c3 */ /* 0x000ea20000008800 */
[----:B------:R-:W-:-:S04]  /*2b90*/  UISETP.LT.AND UP0, UPT, UR40, 0x1, UPT ;  /* 0x000000012800788c */ /* 0x000fc8000bf01270 */
[----:B------:R-:W-:-:S04]  /*2ba0*/  USEL UR6, UR40, 0x1, UP0 ;  /* 0x0000000128067887 */ /* 0x000fc80008000000 */
[----:B------:R-:W-:-:S04]  /*2bb0*/  UIADD3 UR6, UR39, UR40, -UR6 ;  /* 0x0000002827067290 */ /* 0x000fc8000fffe806 */
[----:B------:R-:W-:-:S04]  /*2bc0*/  UIMAD.WIDE.U32 UR4, UR6, -0x33333333, URZ ;  /* 0xcccccccd060478a5 */ /* 0x000fc8000f8e003f */
[----:B------:R-:W-:-:S03]  /*2bd0*/  USHF.R.U32.HI UR4, URZ, 0x2, UR5 ;  /* 0x000000023f047899 */ /* 0x000fc60008011605 */
[----:B------:R-:W-:Y:S01]  /*2be0*/  UMOV UR5, 0x400 ;  /* 0x0000040000057882 */ /* 0x000fe20000000000 */
[----:B------:R-:W-:Y:S02]  /*2bf0*/  UIMAD UR6, UR4, -0x5, UR6 ;  /* 0xfffffffb040678a4 */ /* 0x000fe4000f8e0206 */
[----:B--2---:R-:W-:-:S04]  /*2c00*/  ULEA UR5, UR7, UR5, 0x18 ;  /* 0x0000000507057291 */ /* 0x004fc8000f8ec03f */
[----:B------:R-:W-:-:S04]  /*2c10*/  ULEA UR6, UR6, UR5, 0x3 ;  /* 0x0000000506067291 */ /* 0x000fc8000f8e183f */
[----:B------:R-:W-:-:S06]  /*2c20*/  UIADD3 UR6, UR6, 0x28, URZ ;  /* 0x0000002806067890 */ /* 0x000fcc000fffe03f */
[----:B------:R-:W-:-:S05]  /*2c30*/  IMAD.U32 R3, RZ, RZ, UR6 ;  /* 0x00000006ff037e24 */ /* 0x000fca000f8e00ff */
[----:B------:R-:W-:-:S04]  /*2c40*/  PRMT R0, R22, 0x654, R3 ;  /* 0x0000065416007816 */ /* 0x000fc80000000003 */
[----:B------:R2:W-:Y:S03]  /*2c50*/  SYNCS.ARRIVE.TRANS64.RED.A1T0 RZ, [R0+URZ], RZ ;  /* 0x000000ff00ff79a7 */ /* 0x0005e6000810043f */
.L_x_33:
[----:B------:R-:W-:Y:S05]  /*2c60*/  BSYNC B0 ;  /* 0x0000000000007941 */ /* 0x000fea0003800000 */
.L_x_32:
[----:B------:R-:W-:Y:S05]  /*2c70*/  @P1 BRA `(.L_x_30) ;  /* 0x0000000000041947 */ /* 0x000fea0003800000 */
[----:B------:R-:W-:Y:S01]  /*2c80*/  BPT.TRAP 0x1 ;  /* 0x000000040000795c */ /* 0x000fe20000300000 */
.L_x_30:
[----:B------:R-:W3:Y:S01]  /*2c90*/  LDC R7, c[0x0][0x288] ;  /* 0x0000a200ff077b82 */ /* 0x000ee20000000800 */
[--C-:B--2---:R-:W-:Y:S01]  /*2ca0*/  SHF.R.U32.HI R0, RZ, 0x2, R18.reuse ;  /* 0x00000002ff007819 */ /* 0x104fe20000011612 */
[----:B------:R-:W-:Y:S01]  /*2cb0*/  IMAD R77, R77, 0x30, RZ ;  /* 0x000000304d4d7824 */ /* 0x000fe200078e02ff */
[----:B01----:R-:W-:Y:S01]  /*2cc0*/  SHF.R.U32.HI R5, RZ, 0x7, R18 ;  /* 0x00000007ff057819 */ /* 0x003fe20000011612 */
[----:B------:R-:W-:Y:S01]  /*2cd0*/  UIADD3 UR39, UR40, UR39, URZ ;  /* 0x0000002728277290 */ /* 0x000fe2000fffe03f */
[----:B------:R-:W-:Y:S01]  /*2ce0*/  LOP3.LUT R3, R0, 0x7, RZ, 0xc0, !PT ;  /* 0x0000000700037812 */ /* 0x000fe200078ec0ff */
[C---:B------:R-:W-:Y:S01]  /*2cf0*/  IMAD.SHL.U32 R10, R18.reuse, 0x2, RZ ;  /* 0x00000002120a7824 */ /* 0x040fe200078e00ff */
[----:B------:R-:W-:Y:S01]  /*2d00*/  LOP3.LUT R0, R5, 0x1, RZ, 0xc0, !PT ;  /* 0x0000000105007812 */ /* 0x000fe200078ec0ff */
[----:B------:R-:W-:Y:S01]  /*2d10*/  UISETP.GT.U32.AND UP0, UPT, UR39, 0x4, UPT ;  /* 0x000000042700788c */ /* 0x000fe2000bf04070 */
[----:B------:R-:W-:Y:S01]  /*2d20*/  LOP3.LUT R4, R18, 0x60, RZ, 0xc0, !PT ;  /* 0x0000006012047812 */ /* 0x000fe200078ec0ff */
[----:B------:R-:W-:Y:S01]  /*2d30*/  ULDC UR7, c[0x0][0x284] ;  /* 0x0000a10000077ab9 */ /* 0x000fe20000000800 */
[----:B------:R-:W-:Y:S01]  /*2d40*/  UISETP.GE.U32.AND UP1, UPT, UR40, 0x5, UPT ;  /* 0x000000052800788c */ /* 0x000fe2000bf26070 */
[----:B------:R-:W-:Y:S01]  /*2d50*/  IMAD.SHL.U32 R8, R0, 0x40, RZ ;  /* 0x0000004000087824 */ /* 0x000fe200078e00ff */
[----:B------:R-:W-:Y:S01]  /*2d60*/  SHF.R.U32.HI R6, RZ, 0x1, R4 ;  /* 0x00000001ff067819 */ /* 0x000fe20000011604 */
[----:B------:R-:W-:Y:S01]  /*2d70*/  UISETP.LT.U32.AND UP0, UPT, UR40, 0x5, UP0 ;  /* 0x000000052800788c */ /* 0x000fe20008701070 */
[----:B------:R-:W-:Y:S01]  /*2d80*/  LOP3.LUT R4, R18, 0x3, RZ, 0xc0, !PT ;  /* 0x0000000312047812 */ /* 0x000fe200078ec0ff */
[----:B------:R-:W-:Y:S01]  /*2d90*/  ULDC.64 UR8, c[0x0][0x5d0] ;  /* 0x0001740000087ab9 */ /* 0x000fe20000000a00 */
[--C-:B------:R-:W-:Y:S01]  /*2da0*/  IADD3 R5, RZ, -R6, -R3.reuse ;  /* 0x80000006ff057210 */ /* 0x100fe20007ffe803 */
[----:B------:R-:W-:Y:S01]  /*2db0*/  UIMAD.WIDE.U32 UR4, UR39, -0x33333333, URZ ;  /* 0xcccccccd270478a5 */ /* 0x000fe2000f8e003f */
[----:B------:R-:W-:Y:S01]  /*2dc0*/  LOP3.LUT R3, R8, 0x40, R3, 0xe2, !PT ;  /* 0x0000004008037812 */ /* 0x000fe200078ee203 */
[----:B------:R-:W-:Y:S01]  /*2dd0*/  USEL UR6, URZ, 0x1, !UP0 ;  /* 0x000000013f067887 */ /* 0x000fe2000c000000 */
[----:B------:R-:W-:Y:S01]  /*2de0*/  SHF.R.S32.HI R83, RZ, 0x1f, R73 ;  /* 0x0000001fff537819 */ /* 0x000fe20000011449 */
[----:B------:R-:W-:Y:S01]  /*2df0*/  IMAD.WIDE R12, R76, 0x100, RZ ;  /* 0x000001004c0c7825 */ /* 0x000fe200078e02ff */
[C---:B------:R-:W-:Y:S01]  /*2e00*/  LOP3.LUT R10, R77.reuse, 0x6, R10, 0xf8, !PT ;  /* 0x000000064d0a7812 */ /* 0x040fe200078ef80a */
[----:B------:R-:W-:Y:S01]  /*2e10*/  USHF.R.U32.HI UR4, URZ, 0x2, UR5 ;  /* 0x000000023f047899 */ /* 0x000fe20008011605 */
[----:B---3--:R-:W-:Y:S01]  /*2e20*/  ISETP.GE.AND P0, PT, R77, R7, PT ;  /* 0x000000074d00720c */ /* 0x008fe20003f06270 */
[----:B------:R-:W-:Y:S01]  /*2e30*/  IMAD R8, R4, -0x2, R7 ;  /* 0xfffffffe04087824 */ /* 0x000fe200078e0207 */
[----:B------:R-:W-:Y:S01]  /*2e40*/  SHF.R.S32.HI R11, RZ, 0x1f, R10 ;  /* 0x0000001fff0b7819 */ /* 0x000fe2000001140a */
[----:B------:R-:W-:Y:S01]  /*2e50*/  IMAD.SHL.U32 R7, R76, 0x100, RZ ;  /* 0x000001004c077824 */ /* 0x000fe200078e00ff */
[----:B------:R-:W-:Y:S01]  /*2e60*/  ULOP3.LUT UR38, UR38, UR6, URZ, 0x3c, !UPT ;  /* 0x0000000626267292 */ /* 0x000fe2000f8e3c3f */
[----:B------:R-:W-:Y:S01]  /*2e70*/  IMAD R4, R83, UR8, RZ ;  /* 0x0000000853047c24 */ /* 0x000fe2000f8e02ff */
[----:B------:R-:W-:Y:S01]  /*2e80*/  LOP3.LUT R95, R12, R3, R6, 0xfe, !PT ;  /* 0x000000030c5f7212 */ /* 0x000fe200078efe06 */
[----:B------:R-:W-:Y:S01]  /*2e90*/  IMAD R0, R0, -0x40, R5 ;  /* 0xffffffc000007824 */ /* 0x000fe200078e0205 */
[----:B------:R-:W-:Y:S01]  /*2ea0*/  ISETP.GE.OR P0, PT, R7, UR7, P0 ;  /* 0x0000000707007c0c */ /* 0x000fe20008706670 */
[C---:B------:R-:W-:Y:S01]  /*2eb0*/  IMAD R9, R73.reuse, UR9, R4 ;  /* 0x0000000949097c24 */ /* 0x040fe2000f8e0204 */
[----:B------:R-:W-:Y:S01]  /*2ec0*/  UIMAD UR39, UR4, -0x5, UR39 ;  /* 0xfffffffb042778a4 */ /* 0x000fe2000f8e0227 */
[----:B------:R-:W-:Y:S01]  /*2ed0*/  IMAD.WIDE.U32 R4, R73, UR8, R10 ;  /* 0x0000000849047c25 */ /* 0x000fe2000f8e000a */
[----:B------:R-:W-:Y:S01]  /*2ee0*/  @UP1 ULOP3.LUT UR38, UR38, 0x1, UR4, 0x78, !UPT ;  /* 0x0000000126261892 */ /* 0x000fe2000f8e7804 */
[----:B------:R-:W-:-:S02]  /*2ef0*/  IADD3 R3, -R7, UR7, R0 ;  /* 0x0000000707037c10 */ /* 0x000fc4000fffe100 */
[----:B------:R-:W-:Y:S02]  /*2f00*/  IMAD.IADD R6, R8, 0x1, -R77 ;  /* 0x0000000108067824 */ /* 0x000fe400078e0a4d */
[----:B------:R-:W-:Y:S02]  /*2f10*/  IMAD.IADD R9, R5, 0x1, R9 ;  /* 0x0000000105097824 */ /* 0x000fe400078e0209 */
[----:B------:R-:W-:Y:S02]  /*2f20*/  IMAD.MOV.U32 R0, RZ, RZ, -0x1 ;  /* 0xffffffffff007424 */ /* 0x000fe400078e00ff */
[----:B------:R-:W-:Y:S01]  /*2f30*/  IMAD.MOV.U32 R8, RZ, RZ, R4 ;  /* 0x000000ffff087224 */ /* 0x000fe200078e0004 */
[----:B------:R-:W-:Y:S06]  /*2f40*/  @P0 BRA `(.L_x_34) ;  /* 0x0000003000b80947 */ /* 0x000fec0003800000 */
[----:B------:R-:W0:Y:S01]  /*2f50*/  LDC.64 R4, c[0x0][0x5c8] ;  /* 0x00017200ff047b82 */ /* 0x000e220000000a00 */
[----:B-----5:R-:W-:Y:S01]  /*2f60*/  FSETP.NEU.AND P2, PT, R74, RZ, PT ;  /* 0x000000ff4a00720b */ /* 0x020fe20003f4d000 */
[----:B------:R-:W-:Y:S01]  /*2f70*/  BSSY B0, `(.L_x_34) ;  /* 0x000032b000007945 */ /* 0x000fe20003800000 */
[----:B------:R-:W-:-:S04]  /*2f80*/  ISETP.GT.AND P0, PT, R6, RZ, PT ;  /* 0x000000ff0600720c */ /* 0x000fc80003f04270 */
[----:B------:R-:W-:Y:S01]  /*2f90*/  ISETP.GT.AND P1, PT, R3, RZ, P0 ;  /* 0x000000ff0300720c */ /* 0x000fe20000724270 */
[-C--:B0-----:R-:W-:Y:S02]  /*2fa0*/  IMAD R14, R13, R4.reuse, RZ ;  /* 0x000000040d0e7224 */ /* 0x081fe400078e02ff */
[----:B------:R-:W-:-:S04]  /*2fb0*/  IMAD.WIDE.U32 R80, R95, R4, R8 ;  /* 0x000000045f507225 */ /* 0x000fc800078e0008 */
[----:B------:R-:W-:-:S04]  /*2fc0*/  IMAD R7, R95, R5, R14 ;  /* 0x000000055f077224 */ /* 0x000fc800078e020e */
[----:B------:R-:W-:Y:S01]  /*2fd0*/  IMAD.IADD R87, R81, 0x1, R7 ;  /* 0x0000000151577824 */ /* 0x000fe200078e0207 */
[----:B------:R-:W-:Y:S06]  /*2fe0*/  @!P2 BRA `(.L_x_35) ;  /* 0x000000240004a947 */ /* 0x000fec0003800000 */
[----:B------:R-:W0:Y:S01]  /*2ff0*/  LDC.64 R20, c[0x0][0x5b8] ;  /* 0x00016e00ff147b82 */ /* 0x000e220000000a00 */
[----:B------:R-:W-:-:S07]  /*3000*/  ULDC.64 UR4, c[0x0][0x5c0] ;  /* 0x0001700000047ab9 */ /* 0x000fce0000000a00 */
[----:B------:R-:W1:Y:S08]  /*3010*/  LDC.64 R78, c[0x0][0x5b0] ;  /* 0x00016c00ff4e7b82 */ /* 0x000e700000000a00 */
[----:B------:R-:W2:Y:S01]  /*3020*/  LDC.64 R14, c[0x0][0x5a8] ;  /* 0x00016a00ff0e7b82 */ /* 0x000ea20000000a00 */
[-C--:B0-----:R-:W-:Y:S02]  /*3030*/  IMAD R8, R83, R20.reuse, RZ ;  /* 0x0000001453087224 */ /* 0x081fe400078e02ff */
[----:B------:R-:W-:-:S04]  /*3040*/  IMAD.WIDE.U32 R82, R73, R20, R10 ;  /* 0x0000001449527225 */ /* 0x000fc800078e000a */
[----:B------:R-:W-:Y:S02]  /*3050*/  IMAD R91, R73, R21, R8 ;  /* 0x00000015495b7224 */ /* 0x000fe400078e0208 */
[-C--:B-1----:R-:W-:Y:S02]  /*3060*/  IMAD R12, R13, R78.reuse, RZ ;  /* 0x0000004e0d0c7224 */ /* 0x082fe400078e02ff */
[----:B------:R-:W-:Y:S02]  /*3070*/  IMAD.IADD R85, R83, 0x1, R91 ;  /* 0x0000000153557824 */ /* 0x000fe400078e025b */
[----:B------:R-:W-:Y:S02]  /*3080*/  IMAD.MOV.U32 R84, RZ, RZ, R82 ;  /* 0x000000ffff547224 */ /* 0x000fe400078e0052 */
[C---:B------:R-:W-:Y:S02]  /*3090*/  IMAD R93, R95.reuse, R79, R12 ;  /* 0x0000004f5f5d7224 */ /* 0x040fe400078e020c */
[----:B------:R-:W-:-:S04]  /*30a0*/  IMAD.WIDE.U32 R8, R95, R78, R84 ;  /* 0x0000004e5f087225 */ /* 0x000fc800078e0054 */
[----:B------:R-:W-:Y:S01]  /*30b0*/  IMAD.IADD R7, R9, 0x1, R93 ;  /* 0x0000000109077824 */ /* 0x000fe200078e025d */
[----:B--2---:R-:W-:-:S04]  /*30c0*/  LEA R12, P2, R8, R14, 0x1 ;  /* 0x0000000e080c7211 */ /* 0x004fc800078408ff */
[----:B------:R-:W-:-:S05]  /*30d0*/  LEA.HI.X R13, R8, R15, R7, 0x1, P2 ;  /* 0x0000000f080d7211 */ /* 0x000fca00010f0c07 */
[----:B------:R0:W2:Y:S01]  /*30e0*/  @P1 LDG.E.LTC128B.U16 R7, desc[UR36][R12.64] ;  /* 0x000000240c071981 */ /* 0x0000a2000c1e1520 */
[----:B------:R-:W-:Y:S01]  /*30f0*/  LEA R8, P2, R80, UR4, 0x1 ;  /* 0x0000000450087c11 */ /* 0x000fe2000f8408ff */
[----:B------:R-:W-:Y:S01]  /*3100*/  IMAD.WIDE.U32 R76, R95, R78, R10 ;  /* 0x0000004e5f4c7225 */ /* 0x000fe200078e000a */
[----:B------:R-:W-:Y:S01]  /*3110*/  ISETP.GT.AND P3, PT, R6, 0x1, PT ;  /* 0x000000010600780c */ /* 0x000fe20003f64270 */
[----:B------:R-:W-:Y:S01]  /*3120*/  BSSY B1, `(.L_x_36) ;  /* 0x0000011000017945 */ /* 0x000fe20003800000 */
[----:B------:R-:W-:Y:S01]  /*3130*/  SHF.L.U64.HI R81, R78, 0x3, R79 ;  /* 0x000000034e517819 */ /* 0x000fe2000001024f */
[----:B------:R-:W-:Y:S02]  /*3140*/  IMAD.IADD R77, R93, 0x1, R77 ;  /* 0x000000015d4d7824 */ /* 0x000fe400078e024d */
[----:B------:R-:W-:-:S04]  /*3150*/  IMAD.WIDE.U32 R76, R73, R20, R76 ;  /* 0x00000014494c7225 */ /* 0x000fc800078e004c */
[----:B0-----:R-:W-:Y:S01]  /*3160*/  IMAD.IADD R13, R91, 0x1, R77 ;  /* 0x000000015b0d7824 */ /* 0x001fe200078e024d */
[----:B------:R-:W-:-:S04]  /*3170*/  LEA R12, P4, R76, R14, 0x1 ;  /* 0x0000000e4c0c7211 */ /* 0x000fc800078808ff */
[----:B------:R-:W-:Y:S01]  /*3180*/  LEA.HI.X R13, R76, R15, R13, 0x1, P4 ;  /* 0x0000000f4c0d7211 */ /* 0x000fe200020f0c0d */
[----:B--2---:R-:W-:-:S05]  /*3190*/  HADD2.F32 R9, -RZ, R7.H0_H0 ;  /* 0x20000007ff097230 */ /* 0x004fca0000004100 */
[----:B------:R-:W-:-:S04]  /*31a0*/  FMUL R9, R9, R74 ;  /* 0x0000004a09097220 */ /* 0x000fc80000400000 */
[----:B------:R-:W-:Y:S01]  /*31b0*/  FFMA R64, R64, R72, R9 ;  /* 0x0000004840407223 */ /* 0x000fe20000000009 */
[----:B------:R-:W-:Y:S01]  /*31c0*/  LEA.HI.X R9, R80, UR5, R87, 0x1, P2 ;  /* 0x0000000550097c11 */ /* 0x000fe200090f0c57 */
[----:B------:R-:W-:Y:S01]  /*31d0*/  IMAD.SHL.U32 R80, R78, 0x8, RZ ;  /* 0x000000084e507824 */ /* 0x000fe200078e00ff */
[----:B------:R-:W-:Y:S02]  /*31e0*/  ISETP.GT.AND P2, PT, R3, RZ, P3 ;  /* 0x000000ff0300720c */ /* 0x000fe40001f44270 */
[----:B------:R-:W-:-:S05]  /*31f0*/  F2FP.F16.F32.PACK_AB R64, RZ, R64 ;  /* 0x00000040ff40723e */ /* 0x000fca00000000ff */
[----:B------:R0:W-:Y:S06]  /*3200*/  @P1 STG.E.U16 desc[UR36][R8.64], R64 ;  /* 0x0000004008001986 */ /* 0x0001ec000c101524 */
[----:B------:R-:W-:Y:S05]  /*3210*/  @!P2 BRA `(.L_x_37) ;  /* 0x000000000004a947 */ /* 0x000fea0003800000 */
[----:B------:R1:W5:Y:S02]  /*3220*/  LDG.E.LTC128B.U16 R7, desc[UR36][R12.64+0x2] ;  /* 0x000002240c077981 */ /* 0x000364000c1e1520 */
.L_x_37:
[----:B------:R-:W-:Y:S05]  /*3230*/  BSYNC B1 ;  /* 0x0000000000017941 */ /* 0x000fea0003800000 */
.L_x_36:
[----:B-----5:R-:W-:Y:S01]  /*3240*/  HADD2.F32 R21, -RZ, R7.H0_H0 ;  /* 0x20000007ff157230 */ /* 0x020fe20000004100 */
[----:B------:R-:W-:Y:S01]  /*3250*/  ISETP.GT.AND P1, PT, R3, 0x8, P0 ;  /* 0x000000080300780c */ /* 0x000fe20000724270 */
[----:B------:R-:W-:Y:S01]  /*3260*/  IMAD.WIDE.U32 R88, R95, R78, R80 ;  /* 0x0000004e5f587225 */ /* 0x000fe200078e0050 */
[----:B------:R-:W-:-:S03]  /*3270*/  PRMT R90, R7, 0x7610, R90 ;  /* 0x00007610075a7816 */ /* 0x000fc6000000005a */
[----:B0-----:R-:W-:Y:S01]  /*3280*/  FMUL R64, R21, R74 ;  /* 0x0000004a15407220 */ /* 0x001fe20000400000 */
[----:B------:R-:W-:Y:S01]  /*3290*/  IMAD.IADD R97, R93, 0x1, R89 ;  /* 0x000000015d617824 */ /* 0x000fe200078e0259 */
[----:B------:R-:W-:Y:S02]  /*32a0*/  IADD3 R21, P4, R82, R88, RZ ;  /* 0x0000005852157210 */ /* 0x000fe40007f9e0ff */
[----:B------:R-:W-:-:S03]  /*32b0*/  FFMA R65, R65, R72, R64 ;  /* 0x0000004841417223 */ /* 0x000fc60000000040 */
[----:B------:R-:W-:Y:S01]  /*32c0*/  IMAD.X R76, R97, 0x1, R85, P4 ;  /* 0x00000001614c7824 */ /* 0x000fe200020e0655 */
[C---:B------:R-:W-:Y:S02]  /*32d0*/  LEA R64, P4, R21.reuse, R14, 0x1 ;  /* 0x0000000e15407211 */ /* 0x040fe400078808ff */
[----:B------:R-:W-:Y:S02]  /*32e0*/  F2FP.F16.F32.PACK_AB R77, RZ, R65 ;  /* 0x00000041ff4d723e */ /* 0x000fe400000000ff */
[----:B------:R-:W-:-:S03]  /*32f0*/  LEA.HI.X R65, R21, R15, R76, 0x1, P4 ;  /* 0x0000000f15417211 */ /* 0x000fc600020f0c4c */
[----:B------:R0:W-:Y:S04]  /*3300*/  @P2 STG.E.U16 desc[UR36][R8.64+0x2], R77 ;  /* 0x0000024d08002986 */ /* 0x0001e8000c101524 */
[----:B------:R2:W3:Y:S01]  /*3310*/  @P1 LDG.E.LTC128B.U16 R90, desc[UR36][R64.64] ;  /* 0x00000024405a1981 */ /* 0x0004e2000c1e1520 */
[----:B------:R-:W-:Y:S01]  /*3320*/  IMAD.SHL.U32 R7, R4, 0x10, RZ ;  /* 0x0000001004077824 */ /* 0x000fe200078e00ff */
[----:B------:R-:W-:Y:S01]  /*3330*/  IADD3 R86, P2, R10, R88, RZ ;  /* 0x000000580a567210 */ /* 0x000fe20007f5e0ff */
[----:B------:R-:W-:Y:S03]  /*3340*/  BSSY B1, `(.L_x_38) ;  /* 0x0000011000017945 */ /* 0x000fe60003800000 */
[----:B------:R-:W-:Y:S01]  /*3350*/  IADD3 R76, P4, R7, R8, RZ ;  /* 0x00000008074c7210 */ /* 0x000fe20007f9e0ff */
[----:B------:R-:W-:Y:S01]  /*3360*/  IMAD.X R87, R11, 0x1, R97, P2 ;  /* 0x000000010b577824 */ /* 0x000fe200010e0661 */
[----:B------:R-:W-:Y:S01]  /*3370*/  ISETP.GT.AND P2, PT, R3, 0x8, P3 ;  /* 0x000000080300780c */ /* 0x000fe20001f44270 */
[----:B------:R-:W-:-:S04]  /*3380*/  IMAD.WIDE.U32 R86, R73, R20, R86 ;  /* 0x0000001449567225 */ /* 0x000fc800078e0056 */
[----:B------:R-:W-:Y:S01]  /*3390*/  IMAD.IADD R87, R91, 0x1, R87 ;  /* 0x000000015b577824 */ /* 0x000fe200078e0257 */
[----:B--2---:R-:W-:-:S04]  /*33a0*/  LEA R64, P5, R86, R14, 0x1 ;  /* 0x0000000e56407211 */ /* 0x004fc800078a08ff */
[----:B------:R-:W-:Y:S01]  /*33b0*/  LEA.HI.X R65, R86, R15, R87, 0x1, P5 ;  /* 0x0000000f56417211 */ /* 0x000fe200028f0c57 */
[----:B---3--:R-:W-:-:S05]  /*33c0*/  HADD2.F32 R21, -RZ, R90.H0_H0 ;  /* 0x2000005aff157230 */ /* 0x008fca0000004100 */
[----:B------:R-:W-:-:S04]  /*33d0*/  FMUL R21, R21, R74 ;  /* 0x0000004a15157220 */ /* 0x000fc80000400000 */
[----:B------:R-:W-:Y:S01]  /*33e0*/  FFMA R66, R66, R72, R21 ;  /* 0x0000004842427223 */ /* 0x000fe20000000015 */
[----:B------:R-:W-:-:S04]  /*33f0*/  SHF.L.U64.HI R21, R4, 0x4, R5 ;  /* 0x0000000404157819 */ /* 0x000fc80000010205 */
[----:B------:R-:W-:Y:S01]  /*3400*/  F2FP.F16.F32.PACK_AB R66, RZ, R66 ;  /* 0x00000042ff42723e */ /* 0x000fe200000000ff */
[----:B0-----:R-:W-:-:S05]  /*3410*/  IMAD.X R77, R21, 0x1, R9, P4 ;  /* 0x00000001154d7824 */ /* 0x001fca00020e0609 */
[----:B------:R0:W-:Y:S01]  /*3420*/  @P1 STG.E.U16 desc[UR36][R76.64], R66 ;  /* 0x000000424c001986 */ /* 0x0001e2000c101524 */
[----:B------:R-:W-:Y:S05]  /*3430*/  @!P2 BRA `(.L_x_39) ;  /* 0x000000000004a947 */ /* 0x000fea0003800000 */
[----:B------:R2:W5:Y:S02]  /*3440*/  LDG.E.LTC128B.U16 R90, desc[UR36][R64.64+0x2] ;  /* 0x00000224405a7981 */ /* 0x000564000c1e1520 */
.L_x_39:
[----:B------:R-:W-:Y:S05]  /*3450*/  BSYNC B1 ;  /* 0x0000000000017941 */ /* 0x000fea0003800000 */
.L_x_38:
[----:B-----5:R-:W-:Y:S01]  /*3460*/  HADD2.F32 R87, -RZ, R90.H0_H0 ;  /* 0x2000005aff577230 */ /* 0x020fe20000004100 */
[----:B------:R-:W-:Y:S01]  /*3470*/  ISETP.GT.AND P1, PT, R6, 0x8, PT ;  /* 0x000000080600780c */ /* 0x000fe20003f24270 */
[----:B------:R-:W-:Y:S01]  /*3480*/  BSSY B1, `(.L_x_40) ;  /* 0x000000c000017945 */ /* 0x000fe20003800000 */
[----:B------:R-:W-:Y:S02]  /*3490*/  IMAD R89, R79, 0x78, RZ ;  /* 0x000000784f597824 */ /* 0x000fe400078e02ff */
[----:B0-----:R-:W-:Y:S01]  /*34a0*/  FMUL R66, R87, R74 ;  /* 0x0000004a57427220 */ /* 0x001fe20000400000 */
[----:B------:R-:W-:-:S03]  /*34b0*/  ISETP.GT.AND P4, PT, R3, RZ, P1 ;  /* 0x000000ff0300720c */ /* 0x000fc60000f84270 */
[----:B------:R-:W-:Y:S01]  /*34c0*/  FFMA R66, R67, R72, R66 ;  /* 0x0000004843427223 */ /* 0x000fe20000000042 */
[----:B------:R-:W-:-:S04]  /*34d0*/  IMAD.MOV.U32 R67, RZ, RZ, R97 ;  /* 0x000000ffff437224 */ /* 0x000fc800078e0061 */
[----:B------:R-:W-:-:S04]  /*34e0*/  F2FP.F16.F32.PACK_AB R66, RZ, R66 ;  /* 0x00000042ff42723e */ /* 0x000fc800000000ff */
[----:B------:R-:W-:Y:S01]  /*34f0*/  PRMT R86, R66, 0x7610, R86 ;  /* 0x0000761042567816 */ /* 0x000fe20000000056 */
[----:B------:R-:W-:-:S04]  /*3500*/  IMAD.MOV.U32 R66, RZ, RZ, R88 ;  /* 0x000000ffff427224 */ /* 0x000fc800078e0058 */
[----:B------:R0:W-:Y:S01]  /*3510*/  @P2 STG.E.U16 desc[UR36][R76.64+0x2], R86 ;  /* 0x000002564c002986 */ /* 0x0001e2000c101524 */
[----:B------:R-:W-:Y:S05]  /*3520*/  @!P4 BRA `(.L_x_41) ;  /* 0x000000000004c947 */ /* 0x000fea0003800000 */
[----:B------:R3:W5:Y:S02]  /*3530*/  LDG.E.LTC128B.U16 R90, desc[UR36][R12.64+0x10] ;  /* 0x000010240c5a7981 */ /* 0x000764000c1e1520 */
.L_x_41:
[----:B------:R-:W-:Y:S05]  /*3540*/  BSYNC B1 ;  /* 0x0000000000017941 */ /* 0x000fea0003800000 */
.L_x_40:
[----:B-----5:R-:W-:Y:S01]  /*3550*/  HADD2.F32 R79, -RZ, R90.H0_H0 ;  /* 0x2000005aff4f7230 */ /* 0x020fe20000004100 */
[----:B------:R-:W-:Y:S01]  /*3560*/  BSSY B1, `(.L_x_42) ;  /* 0x000000d000017945 */ /* 0x000fe20003800000 */
[----:B------:R-:W-:-:S04]  /*3570*/  IMAD.WIDE.U32 R66, R78, 0x78, R66 ;  /* 0x000000784e427825 */ /* 0x000fc800078e0042 */
[----:B------:R-:W-:Y:S01]  /*3580*/  FMUL R79, R79, R74 ;  /* 0x0000004a4f4f7220 */ /* 0x000fe20000400000 */
[----:B------:R-:W-:Y:S01]  /*3590*/  IMAD.IADD R97, R67, 0x1, R89 ;  /* 0x0000000143617824 */ /* 0x000fe200078e0259 */
[----:B0-----:R-:W-:Y:S02]  /*35a0*/  IADD3 R86, P2, P5, R82, R66, R80 ;  /* 0x0000004252567210 */ /* 0x001fe40007d5e050 */
[----:B------:R-:W-:Y:S02]  /*35b0*/  FFMA R79, R68, R72, R79 ;  /* 0x00000048444f7223 */ /* 0x000fe4000000004f */
[----:B------:R-:W-:Y:S02]  /*35c0*/  IADD3.X R87, R85, R97, R81, P2, P5 ;  /* 0x0000006155577210 */ /* 0x000fe400017ea451 */
[----:B------:R-:W-:Y:S02]  /*35d0*/  ISETP.GT.AND P2, PT, R6, 0x9, PT ;  /* 0x000000090600780c */ /* 0x000fe40003f44270 */
[----:B------:R-:W-:-:S02]  /*35e0*/  F2FP.F16.F32.PACK_AB R79, RZ, R79 ;  /* 0x0000004fff4f723e */ /* 0x000fc400000000ff */
[----:B------:R-:W-:-:S03]  /*35f0*/  ISETP.GT.AND P5, PT, R3, RZ, P2 ;  /* 0x000000ff0300720c */ /* 0x000fc600017a4270 */
[----:B------:R0:W-:Y:S10]  /*3600*/  @P4 STG.E.U16 desc[UR36][R8.64+0x10], R79 ;  /* 0x0000104f08004986 */ /* 0x0001f4000c101524 */
[----:B------:R-:W-:Y:S05]  /*3610*/  @!P5 BRA `(.L_x_43) ;  /* 0x000000000004d947 */ /* 0x000fea0003800000 */
[----:B------:R4:W5:Y:S02]  /*3620*/  LDG.E.LTC128B.U16 R90, desc[UR36][R12.64+0x12] ;  /* 0x000012240c5a7981 */ /* 0x000964000c1e1520 */
.L_x_43:
[----:B------:R-:W-:Y:S05]  /*3630*/  BSYNC B1 ;  /* 0x0000000000017941 */ /* 0x000fea0003800000 */
.L_x_42:
[----:B0----5:R-:W-:Y:S01]  /*3640*/  HADD2.F32 R79, -RZ, R90.H0_H0 ;  /* 0x2000005aff4f7230 */ /* 0x021fe20000004100 */
[----:B------:R-:W-:Y:S01]  /*3650*/  ISETP.GT.AND P4, PT, R3, 0x8, P1 ;  /* 0x000000080300780c */ /* 0x000fe20000f84270 */
[----:B------:R-:W-:Y:S03]  /*3660*/  BSSY B1, `(.L_x_44) ;  /* 0x0000007000017945 */ /* 0x000fe60003800000 */
[----:B------:R-:W-:-:S04]  /*3670*/  FMUL R68, R79, R74 ;  /* 0x0000004a4f447220 */ /* 0x000fc80000400000 */
[----:B------:R-:W-:-:S05]  /*3680*/  FFMA R68, R69, R72, R68 ;  /* 0x0000004845447223 */ /* 0x000fca0000000044 */
[----:B------:R-:W-:-:S05]  /*3690*/  F2FP.F16.F32.PACK_AB R68, RZ, R68 ;  /* 0x00000044ff44723e */ /* 0x000fca00000000ff */
[----:B------:R0:W-:Y:S01]  /*36a0*/  @P5 STG.E.U16 desc[UR36][R8.64+0x12], R68 ;  /* 0x0000124408005986 */ /* 0x0001e2000c101524 */
[----:B------:R-:W-:Y:S05]  /*36b0*/  @!P4 BRA `(.L_x_45) ;  /* 0x000000000004c947 */ /* 0x000fea0003800000 */
[----:B------:R0:W5:Y:S02]  /*36c0*/  LDG.E.LTC128B.U16 R90, desc[UR36][R64.64+0x10] ;  /* 0x00001024405a7981 */ /* 0x000164000c1e1520 */
.L_x_45:
[----:B------:R-:W-:Y:S05]  /*36d0*/  BSYNC B1 ;  /* 0x0000000000017941 */ /* 0x000fea0003800000 */
.L_x_44:
[----:B-----5:R-:W-:Y:S01]  /*36e0*/  HADD2.F32 R69, -RZ, R90.H0_H0 ;  /* 0x2000005aff457230 */ /* 0x020fe20000004100 */
        /* <DEDUP_REMOVED lines=8> */
.L_x_47:
[----:B------:R-:W-:Y:S05]  /*3770*/  BSYNC B1 ;  /* 0x0000000000017941 */ /* 0x000fea0003800000 */
.L_x_46:
[----:B-----5:R-:W-:-:S05]  /*3780*/  HADD2.F32 R67, -RZ, R90.H0_H0 ;  /* 0x2000005aff437230 */ /* 0x020fca0000004100 */
[----:B0-----:R-:W-:Y:S01]  /*3790*/  FMUL R68, R67, R74 ;  /* 0x0000004a43447220 */ /* 0x001fe20000400000 */
[----:B------:R-:W-:-:S03]  /*37a0*/  IADD3 R67, P4, R82, R66, RZ ;  /* 0x0000004252437210 */ /* 0x000fc60007f9e0ff */
[----:B------:R-:W-:Y:S02]  /*37b0*/  FFMA R68, R71, R72, R68 ;  /* 0x0000004847447223 */ /* 0x000fe40000000044 */
[----:B------:R-:W-:Y:S01]  /*37c0*/  IMAD.X R84, R97, 0x1, R85, P4 ;  /* 0x0000000161547824 */ /* 0x000fe200020e0655 */
[C---:B------:R-:W-:Y:S02]  /*37d0*/  LEA R66, P4, R67.reuse, R14, 0x1 ;  /* 0x0000000e43427211 */ /* 0x040fe400078808ff */
[----:B------:R-:W-:Y:S02]  /*37e0*/  F2FP.F16.F32.PACK_AB R68, RZ, R68 ;  /* 0x00000044ff44723e */ /* 0x000fe400000000ff */
[----:B------:R-:W-:Y:S02]  /*37f0*/  LEA.HI.X R67, R67, R15, R84, 0x1, P4 ;  /* 0x0000000f43437211 */ /* 0x000fe400020f0c54 */
[----:B------:R-:W-:-:S05]  /*3800*/  PRMT R69, R68, 0x7610, R69 ;  /* 0x0000761044457816 */ /* 0x000fca0000000045 */
[----:B------:R0:W-:Y:S01]  /*3810*/  @P5 STG.E.U16 desc[UR36][R76.64+0x12], R69 ;  /* 0x000012454c005986 */ /* 0x0001e2000c101524 */
[----:B------:R-:W-:-:S13]  /*3820*/  ISETP.GT.AND P5, PT, R3, 0x80, P0 ;  /* 0x000000800300780c */ /* 0x000fda00007a4270 */
[----:B------:R1:W2:Y:S01]  /*3830*/  @P5 LDG.E.LTC128B.U16 R90, desc[UR36][R66.64] ;  /* 0x00000024425a5981 */ /* 0x0002a2000c1e1520 */
[----:B------:R-:W-:Y:S01]  /*3840*/  IMAD.WIDE.U32 R70, R78, 0x78, R80 ;  /* 0x000000784e467825 */ /* 0x000fe200078e0050 */
[----:B------:R-:W-:Y:S03]  /*3850*/  BSSY B1, `(.L_x_48) ;  /* 0x0000016000017945 */ /* 0x000fe60003800000 */
[----:B------:R-:W-:Y:S02]  /*3860*/  IMAD.IADD R83, R89, 0x1, R71 ;  /* 0x0000000159537824 */ /* 0x000fe400078e0247 */
[----:B------:R-:W-:Y:S02]  /*3870*/  IMAD.MOV.U32 R82, RZ, RZ, R70 ;  /* 0x000000ffff527224 */ /* 0x000fe400078e0046 */
[----:B------:R-:W-:Y:S02]  /*3880*/  IMAD R89, R5, 0xf0, RZ ;  /* 0x000000f005597824 */ /* 0x000fe400078e02ff */
[----:B0-----:R-:W-:-:S04]  /*3890*/  IMAD.WIDE.U32 R68, R95, R78, R82 ;  /* 0x0000004e5f447225 */ /* 0x001fc800078e0052 */
[----:B------:R-:W-:Y:S01]  /*38a0*/  IMAD.WIDE.U32 R84, R4, 0xf0, R76 ;  /* 0x000000f004547825 */ /* 0x000fe200078e004c */
[----:B------:R-:W-:-:S04]  /*38b0*/  IADD3 R68, P4, R10, R68, RZ ;  /* 0x000000440a447210 */ /* 0x000fc80007f9e0ff */
[----:B------:R-:W-:-:S03]  /*38c0*/  IADD3.X R69, R11, R93, R69, P4, !PT ;  /* 0x0000005d0b457210 */ /* 0x000fc600027fe445 */
[----:B------:R-:W-:-:S04]  /*38d0*/  IMAD.WIDE.U32 R68, R73, R20, R68 ;  /* 0x0000001449447225 */ /* 0x000fc800078e0044 */
[----:B------:R-:W-:Y:S01]  /*38e0*/  IMAD.IADD R5, R91, 0x1, R69 ;  /* 0x000000015b057824 */ /* 0x000fe200078e0245 */
[----:B-1----:R-:W-:Y:S01]  /*38f0*/  LEA R66, P4, R68, R14, 0x1 ;  /* 0x0000000e44427211 */ /* 0x002fe200078808ff */
[----:B------:R-:W-:-:S03]  /*3900*/  IMAD.IADD R69, R85, 0x1, R89 ;  /* 0x0000000155457824 */ /* 0x000fc600078e0259 */
[----:B------:R-:W-:Y:S01]  /*3910*/  LEA.HI.X R67, R68, R15, R5, 0x1, P4 ;  /* 0x0000000f44437211 */ /* 0x000fe200020f0c05 */
[----:B------:R-:W-:Y:S01]  /*3920*/  @P5 IMAD.MOV.U32 R68, RZ, RZ, R84 ;  /* 0x000000ffff445224 */ /* 0x000fe200078e0054 */
[----:B------:R-:W-:Y:S01]  /*3930*/  ISETP.GT.AND P4, PT, R3, 0x80, P3 ;  /* 0x000000800300780c */ /* 0x000fe20001f84270 */
[----:B--2---:R-:W-:-:S05]  /*3940*/  HADD2.F32 R79, -RZ, R90.H0_H0 ;  /* 0x2000005aff4f7230 */ /* 0x004fca0000004100 */
[----:B------:R-:W-:-:S04]  /*3950*/  FMUL R79, R79, R74 ;  /* 0x0000004a4f4f7220 */ /* 0x000fc80000400000 */
[----:B------:R-:W-:-:S05]  /*3960*/  FFMA R79, R56, R72, R79 ;  /* 0x00000048384f7223 */ /* 0x000fca000000004f */
[----:B------:R-:W-:-:S05]  /*3970*/  F2FP.F16.F32.PACK_AB R79, RZ, R79 ;  /* 0x0000004fff4f723e */ /* 0x000fca00000000ff */
[----:B------:R0:W-:Y:S01]  /*3980*/  @P5 STG.E.U16 desc[UR36][R68.64], R79 ;  /* 0x0000004f44005986 */ /* 0x0001e2000c101524 */
[----:B------:R-:W-:Y:S05]  /*3990*/  @!P4 BRA `(.L_x_49) ;  /* 0x000000000004c947 */ /* 0x000fea0003800000 */
[----:B------:R1:W5:Y:S02]  /*39a0*/  LDG.E.LTC128B.U16 R90, desc[UR36][R66.64+0x2] ;  /* 0x00000224425a7981 */ /* 0x000364000c1e1520 */
.L_x_49:
[----:B------:R-:W-:Y:S05]  /*39b0*/  BSYNC B1 ;  /* 0x0000000000017941 */ /* 0x000fea0003800000 */
.L_x_48:
[----:B-----5:R-:W-:Y:S01]  /*39c0*/  HADD2.F32 R5, -RZ, R90.H0_H0 ;  /* 0x2000005aff057230 */ /* 0x020fe20000004100 */
[----:B------:R-:W-:Y:S01]  /*39d0*/  IADD3 R70, P5, R80, R70, RZ ;  /* 0x0000004650467210 */ /* 0x000fe20007fbe0ff */
[----:B------:R-:W-:Y:S01]  /*39e0*/  @P4 IMAD.MOV.U32 R80, RZ, RZ, R84 ;  /* 0x000000ffff504224 */ /* 0x000fe200078e0054 */
[----:B------:R-:W-:Y:S01]  /*39f0*/  ISETP.GT.AND P0, PT, R3, 0x88, P0 ;  /* 0x000000880300780c */ /* 0x000fe20000704270 */
[----:B------:R-:W-:Y:S01]  /*3a00*/  BSSY B1, `(.L_x_50) ;  /* 0x000000e000017945 */ /* 0x000fe20003800000 */
[----:B------:R-:W-:Y:S01]  /*3a10*/  FMUL R56, R5, R74 ;  /* 0x0000004a05387220 */ /* 0x000fe20000400000 */
[----:B------:R-:W-:Y:S02]  /*3a20*/  IMAD.X R71, R83, 0x1, R81, P5 ;  /* 0x0000000153477824 */ /* 0x000fe400028e0651 */
[----:B------:R-:W-:Y:S02]  /*3a30*/  @P4 IMAD.MOV.U32 R81, RZ, RZ, R69 ;  /* 0x000000ffff514224 */ /* 0x000fe400078e0045 */
[----:B------:R-:W-:Y:S01]  /*3a40*/  FFMA R56, R57, R72, R56 ;  /* 0x0000004839387223 */ /* 0x000fe20000000038 */
[----:B0-----:R-:W-:-:S04]  /*3a50*/  IMAD.WIDE.U32 R78, R95, R78, R70 ;  /* 0x0000004e5f4e7225 */ /* 0x001fc800078e0046 */
[----:B------:R-:W-:Y:S02]  /*3a60*/  F2FP.F16.F32.PACK_AB R56, RZ, R56 ;  /* 0x00000038ff38723e */ /* 0x000fe400000000ff */
[----:B------:R-:W-:Y:S02]  /*3a70*/  IADD3 R70, P5, R10, R78, RZ ;  /* 0x0000004e0a467210 */ /* 0x000fe40007fbe0ff */
[----:B------:R-:W-:-:S05]  /*3a80*/  PRMT R5, R56, 0x7610, R5 ;  /* 0x0000761038057816 */ /* 0x000fca0000000005 */
[----:B------:R0:W-:Y:S01]  /*3a90*/  @P4 STG.E.U16 desc[UR36][R80.64+0x2], R5 ;  /* 0x0000020550004986 */ /* 0x0001e2000c101524 */
[----:B------:R-:W-:-:S04]  /*3aa0*/  LEA R56, P4, R86, R14, 0x1 ;  /* 0x0000000e56387211 */ /* 0x000fc800078808ff */
[----:B------:R-:W-:Y:S01]  /*3ab0*/  LEA.HI.X R57, R86, R15, R87, 0x1, P4 ;  /* 0x0000000f56397211 */ /* 0x000fe200020f0c57 */
[----:B------:R-:W-:Y:S08]  /*3ac0*/  @!P0 BRA `(.L_x_51) ;  /* 0x0000000000048947 */ /* 0x000ff00003800000 */
[----:B------:R2:W5:Y:S02]  /*3ad0*/  LDG.E.LTC128B.U16 R90, desc[UR36][R56.64] ;  /* 0x00000024385a7981 */ /* 0x000564000c1e1520 */
.L_x_51:
[----:B------:R-:W-:Y:S05]  /*3ae0*/  BSYNC B1 ;  /* 0x0000000000017941 */ /* 0x000fea0003800000 */
.L_x_50:
[----:B0----5:R-:W-:Y:S01]  /*3af0*/  HADD2.F32 R5, -RZ, R90.H0_H0 ;  /* 0x2000005aff057230 */ /* 0x021fe20000004100 */
[----:B------:R-:W-:Y:S01]  /*3b00*/  IADD3 R10, P4, R7, R84, RZ ;  /* 0x00000054070a7210 */ /* 0x000fe20007f9e0ff */
[----:B------:R-:W-:Y:S01]  /*3b10*/  BSSY B1, `(.L_x_52) ;  /* 0x000000e000017945 */ /* 0x000fe20003800000 */
[----:B------:R-:W-:Y:S02]  /*3b20*/  IADD3.X R71, R11, R93, R79, P5, !PT ;  /* 0x0000005d0b477210 */ /* 0x000fe40002ffe44f */
[----:B------:R-:W-:Y:S01]  /*3b30*/  FMUL R5, R5, R74 ;  /* 0x0000004a05057220 */ /* 0x000fe20000400000 */
[----:B------:R-:W-:Y:S01]  /*3b40*/  IMAD.X R11, R69, 0x1, R21, P4 ;  /* 0x00000001450b7824 */ /* 0x000fe200020e0615 */
[----:B------:R-:W-:Y:S01]  /*3b50*/  ISETP.GT.AND P3, PT, R3, 0x88, P3 ;  /* 0x000000880300780c */ /* 0x000fe20001f64270 */
[----:B--2---:R-:W-:-:S04]  /*3b60*/  IMAD.WIDE.U32 R56, R73, R20, R70 ;  /* 0x0000001449387225 */ /* 0x004fc800078e0046 */
[----:B------:R-:W-:Y:S01]  /*3b70*/  FFMA R5, R58, R72, R5 ;  /* 0x000000483a057223 */ /* 0x000fe20000000005 */
[----:B------:R-:W-:Y:S01]  /*3b80*/  IMAD.IADD R20, R91, 0x1, R57 ;  /* 0x000000015b147824 */ /* 0x000fe200078e0239 */
[----:B------:R-:W-:-:S03]  /*3b90*/  LEA R14, P5, R56, R14, 0x1 ;  /* 0x0000000e380e7211 */ /* 0x000fc600078a08ff */
[----:B------:R-:W-:Y:S02]  /*3ba0*/  F2FP.F16.F32.PACK_AB R5, RZ, R5 ;  /* 0x00000005ff05723e */ /* 0x000fe400000000ff */
[----:B------:R-:W-:-:S03]  /*3bb0*/  LEA.HI.X R15, R56, R15, R20, 0x1, P5 ;  /* 0x0000000f380f7211 */ /* 0x000fc600028f0c14 */
[----:B------:R0:W-:Y:S01]  /*3bc0*/  @P0 STG.E.U16 desc[UR36][R10.64], R5 ;  /* 0x000000050a000986 */ /* 0x0001e2000c101524 */
[----:B------:R-:W-:Y:S05]  /*3bd0*/  @!P3 BRA `(.L_x_53) ;  /* 0x000000000004b947 */ /* 0x000fea0003800000 */
[----:B------:R2:W5:Y:S02]  /*3be0*/  LDG.E.LTC128B.U16 R90, desc[UR36][R14.64+0x2] ;  /* 0x000002240e5a7981 */ /* 0x000564000c1e1520 */
.L_x_53:
[----:B------:R-:W-:Y:S05]  /*3bf0*/  BSYNC B1 ;  /* 0x0000000000017941 */ /* 0x000fea0003800000 */
.L_x_52:
        /* <DEDUP_REMOVED lines=9> */
.L_x_55:
[----:B------:R-:W-:Y:S05]  /*3c90*/  BSYNC B1 ;  /* 0x0000000000017941 */ /* 0x000fea0003800000 */
.L_x_54:
[----:B-----5:R-:W-:Y:S01]  /*3ca0*/  HADD2.F32 R5, -RZ, R90.H0_H0 ;  /* 0x2000005aff057230 */ /* 0x020fe20000004100 */
[----:B------:R-:W-:Y:S01]  /*3cb0*/  ISETP.GT.AND P3, PT, R3, 0x80, P2 ;  /* 0x000000800300780c */ /* 0x000fe20001764270 */
[----:B------:R-:W-:Y:S01]  /*3cc0*/  @P0 IMAD.MOV.U32 R56, RZ, RZ, R84 ;  /* 0x000000ffff380224 */ /* 0x000fe200078e0054 */
[----:B------:R-:W-:Y:S01]  /*3cd0*/  BSSY B1, `(.L_x_56) ;  /* 0x0000008000017945 */ /* 0x000fe20003800000 */
[----:B------:R-:W-:Y:S02]  /*3ce0*/  @P0 IMAD.MOV.U32 R57, RZ, RZ, R69 ;  /* 0x000000ffff390224 */ /* 0x000fe400078e0045 */
[----:B------:R-:W-:-:S04]  /*3cf0*/  FMUL R5, R5, R74 ;  /* 0x0000004a05057220 */ /* 0x000fc80000400000 */
[----:B------:R-:W-:-:S05]  /*3d00*/  FFMA R5, R60, R72, R5 ;  /* 0x000000483c057223 */ /* 0x000fca0000000005 */
[----:B------:R-:W-:-:S05]  /*3d10*/  F2FP.F16.F32.PACK_AB R5, RZ, R5 ;  /* 0x00000005ff05723e */ /* 0x000fca00000000ff */
[----:B------:R0:W-:Y:S01]  /*3d20*/  @P0 STG.E.U16 desc[UR36][R56.64+0x10], R5 ;  /* 0x0000100538000986 */ /* 0x0001e2000c101524 */
[----:B------:R-:W-:Y:S05]  /*3d30*/  @!P3 BRA `(.L_x_57) ;  /* 0x000000000004b947 */ /* 0x000fea0003800000 */
[----:B------:R0:W5:Y:S02]  /*3d40*/  LDG.E.LTC128B.U16 R90, desc[UR36][R66.64+0x12] ;  /* 0x00001224425a7981 */ /* 0x000164000c1e1520 */
.L_x_57:
[----:B------:R-:W-:Y:S05]  /*3d50*/  BSYNC B1 ;  /* 0x0000000000017941 */ /* 0x000fea0003800000 */
.L_x_56:
[----:B0----5:R-:W-:Y:S01]  /*3d60*/  HADD2.F32 R5, -RZ, R90.H0_H0 ;  /* 0x2000005aff057230 */ /* 0x021fe20000004100 */
[----:B------:R-:W-:Y:S01]  /*3d70*/  ISETP.GT.AND P1, PT, R3, 0x88, P1 ;  /* 0x000000880300780c */ /* 0x000fe20000f24270 */
[----:B------:R-:W-:Y:S01]  /*3d80*/  @P3 IMAD.MOV.U32 R68, RZ, RZ, R84 ;  /* 0x000000ffff443224 */ /* 0x000fe200078e0054 */
[----:B------:R-:W-:Y:S02]  /*3d90*/  BSSY B1, `(.L_x_58) ;  /* 0x0000007000017945 */ /* 0x000fe40003800000 */
[----:B------:R-:W-:-:S04]  /*3da0*/  FMUL R20, R5, R74 ;  /* 0x0000004a05147220 */ /* 0x000fc80000400000 */
[----:B------:R-:W-:-:S05]  /*3db0*/  FFMA R20, R61, R72, R20 ;  /* 0x000000483d147223 */ /* 0x000fca0000000014 */
[----:B------:R-:W-:-:S05]  /*3dc0*/  F2FP.F16.F32.PACK_AB R20, RZ, R20 ;  /* 0x00000014ff14723e */ /* 0x000fca00000000ff */
[----:B------:R0:W-:Y:S01]  /*3dd0*/  @P3 STG.E.U16 desc[UR36][R68.64+0x12], R20 ;  /* 0x0000121444003986 */ /* 0x0001e2000c101524 */
[----:B------:R-:W-:Y:S05]  /*3de0*/  @!P1 BRA `(.L_x_59) ;  /* 0x0000000000049947 */ /* 0x000fea0003800000 */
[----:B------:R0:W5:Y:S02]  /*3df0*/  LDG.E.LTC128B.U16 R90, desc[UR36][R14.64+0x10] ;  /* 0x000010240e5a7981 */ /* 0x000164000c1e1520 */
.L_x_59:
[----:B------:R-:W-:Y:S05]  /*3e00*/  BSYNC B1 ;  /* 0x0000000000017941 */ /* 0x000fea0003800000 */
.L_x_58:
        /* <DEDUP_REMOVED lines=9> */
.L_x_61:
[----:B------:R-:W-:Y:S05]  /*3ea0*/  BSYNC B1 ;  /* 0x0000000000017941 */ /* 0x000fea0003800000 */
.L_x_60:
[----:B0----5:R-:W-:Y:S01]  /*3eb0*/  HADD2.F32 R5, -RZ, R90.H0_H0 ;  /* 0x2000005aff057230 */ /* 0x021fe20000004100 */
[----:B------:R-:W-:Y:S01]  /*3ec0*/  ISETP.GT.AND P3, PT, R6, 0x10, PT ;  /* 0x000000100600780c */ /* 0x000fe20003f64270 */
[----:B------:R-:W-:Y:S03]  /*3ed0*/  BSSY B1, `(.L_x_62) ;  /* 0x0000008000017945 */ /* 0x000fe60003800000 */
[----:B------:R-:W-:Y:S01]  /*3ee0*/  FMUL R20, R5, R74 ;  /* 0x0000004a05147220 */ /* 0x000fe20000400000 */
[----:B------:R-:W-:-:S03]  /*3ef0*/  ISETP.GT.AND P0, PT, R3, RZ, P3 ;  /* 0x000000ff0300720c */ /* 0x000fc60001f04270 */
[----:B------:R-:W-:-:S05]  /*3f00*/  FFMA R20, R63, R72, R20 ;  /* 0x000000483f147223 */ /* 0x000fca0000000014 */
[----:B------:R-:W-:-:S05]  /*3f10*/  F2FP.F16.F32.PACK_AB R20, RZ, R20 ;  /* 0x00000014ff14723e */ /* 0x000fca00000000ff */
[----:B------:R0:W-:Y:S01]  /*3f20*/  @P2 STG.E.U16 desc[UR36][R10.64+0x12], R20 ;  /* 0x000012140a002986 */ /* 0x0001e2000c101524 */
[----:B------:R-:W-:Y:S05]  /*3f30*/  @!P0 BRA `(.L_x_63) ;  /* 0x0000000000048947 */ /* 0x000fea0003800000 */
[----:B------:R0:W5:Y:S02]  /*3f40*/  LDG.E.LTC128B.U16 R90, desc[UR36][R12.64+0x20] ;  /* 0x000020240c5a7981 */ /* 0x000164000c1e1520 */
.L_x_63:
[----:B------:R-:W-:Y:S05]  /*3f50*/  BSYNC B1 ;  /* 0x0000000000017941 */ /* 0x000fea0003800000 */
.L_x_62:
[----:B-----5:R-:W-:Y:S01]  /*3f60*/  HADD2.F32 R5, -RZ, R90.H0_H0 ;  /* 0x2000005aff057230 */ /* 0x020fe20000004100 */
        /* <DEDUP_REMOVED lines=9> */
.L_x_65:
[----:B------:R-:W-:Y:S05]  /*4000*/  BSYNC B1 ;  /* 0x0000000000017941 */ /* 0x000fea0003800000 */
.L_x_64:
        /* <DEDUP_REMOVED lines=9> */
.L_x_67:
[----:B------:R-:W-:Y:S05]  /*40a0*/  BSYNC B1 ;  /* 0x0000000000017941 */ /* 0x000fea0003800000 */
.L_x_66:
        /* <DEDUP_REMOVED lines=9> */
.L_x_69:
[----:B------:R-:W-:Y:S05]  /*4140*/  BSYNC B1 ;  /* 0x0000000000017941 */ /* 0x000fea0003800000 */
.L_x_68:
        /* <DEDUP_REMOVED lines=10> */
.L_x_71:
[----:B------:R-:W-:Y:S05]  /*41f0*/  BSYNC B1 ;  /* 0x0000000000017941 */ /* 0x000fea0003800000 */
.L_x_70:
        /* <DEDUP_REMOVED lines=10> */
.L_x_73:
[----:B------:R-:W-:Y:S05]  /*42a0*/  BSYNC B1 ;  /* 0x0000000000017941 */ /* 0x000fea0003800000 */
.L_x_72:
        /* <DEDUP_REMOVED lines=9> */
.L_x_75:
[----:B------:R-:W-:Y:S05]  /*4340*/  BSYNC B1 ;  /* 0x0000000000017941 */ /* 0x000fea0003800000 */
.L_x_74:
        /* <DEDUP_REMOVED lines=9> */
.L_x_77:
[----:B------:R-:W-:Y:S05]  /*43e0*/  BSYNC B1 ;  /* 0x0000000000017941 */ /* 0x000fea0003800000 */
.L_x_76:
        /* <DEDUP_REMOVED lines=9> */
.L_x_79:
[----:B------:R-:W-:Y:S05]  /*4480*/  BSYNC B1 ;  /* 0x0000000000017941 */ /* 0x000fea0003800000 */
.L_x_78:
[----:B-----5:R-:W-:Y:S01]  /*4490*/  HADD2.F32 R5, -RZ, R90.H0_H0 ;  /* 0x2000005aff057230 */ /* 0x020fe20000004100 */
[----:B------:R-:W-:Y:S01]  /*44a0*/  ISETP.GT.AND P4, PT, R3, 0x80, P2 ;  /* 0x000000800300780c */ /* 0x000fe20001784270 */
[----:B0-----:R-:W-:Y:S01]  /*44b0*/  IMAD.WIDE.U32 R10, R4, 0xf0, R76 ;  /* 0x000000f0040a7825 */ /* 0x001fe200078e004c */
[----:B------:R-:W-:Y:S03]  /*44c0*/  BSSY B1, `(.L_x_80) ;  /* 0x000000a000017945 */ /* 0x000fe60003800000 */
[----:B------:R-:W-:-:S04]  /*44d0*/  FMUL R5, R5, R74 ;  /* 0x0000004a05057220 */ /* 0x000fc80000400000 */
[----:B------:R-:W-:-:S05]  /*44e0*/  FFMA R5, R40, R72, R5 ;  /* 0x0000004828057223 */ /* 0x000fca0000000005 */
[----:B------:R-:W-:Y:S01]  /*44f0*/  F2FP.F16.F32.PACK_AB R4, RZ, R5 ;  /* 0x00000005ff04723e */ /* 0x000fe200000000ff */
[----:B------:R-:W-:-:S03]  /*4500*/  IMAD.IADD R5, R89, 0x1, R11 ;  /* 0x0000000159057824 */ /* 0x000fc600078e020b */
[----:B------:R-:W-:Y:S01]  /*4510*/  PRMT R20, R4, 0x7610, R20 ;  /* 0x0000761004147816 */ /* 0x000fe20000000014 */
[----:B------:R-:W-:-:S05]  /*4520*/  IMAD.MOV.U32 R4, RZ, RZ, R10 ;  /* 0x000000ffff047224 */ /* 0x000fca00078e000a */
[----:B------:R0:W-:Y:S01]  /*4530*/  @P5 STG.E.U16 desc[UR36][R4.64+0x20], R20 ;  /* 0x0000201404005986 */ /* 0x0001e2000c101524 */
[----:B------:R-:W-:Y:S05]  /*4540*/  @!P4 BRA `(.L_x_81) ;  /* 0x000000000004c947 */ /* 0x000fea0003800000 */
[----:B------:R0:W5:Y:S02]  /*4550*/  LDG.E.LTC128B.U16 R90, desc[UR36][R66.64+0x22] ;  /* 0x00002224425a7981 */ /* 0x000164000c1e1520 */
.L_x_81:
[----:B------:R-:W-:Y:S05]  /*4560*/  BSYNC B1 ;  /* 0x0000000000017941 */ /* 0x000fea0003800000 */
.L_x_80:
[----:B-----5:R-:W-:Y:S01]  /*4570*/  HADD2.F32 R49, -RZ, R90.H0_H0 ;  /* 0x2000005aff317230 */ /* 0x020fe20000004100 */
[----:B------:R-:W-:Y:S01]  /*4580*/  ISETP.GT.AND P3, PT, R3, 0x88, P3 ;  /* 0x000000880300780c */ /* 0x000fe20001f64270 */
[----:B------:R-:W-:Y:S03]  /*4590*/  BSSY B1, `(.L_x_82) ;  /* 0x0000007000017945 */ /* 0x000fe60003800000 */
[----:B0-----:R-:W-:-:S04]  /*45a0*/  FMUL R20, R49, R74 ;  /* 0x0000004a31147220 */ /* 0x001fc80000400000 */
[----:B------:R-:W-:-:S05]  /*45b0*/  FFMA R20, R41, R72, R20 ;  /* 0x0000004829147223 */ /* 0x000fca0000000014 */
[----:B------:R-:W-:-:S05]  /*45c0*/  F2FP.F16.F32.PACK_AB R20, RZ, R20 ;  /* 0x00000014ff14723e */ /* 0x000fca00000000ff */
[----:B------:R0:W-:Y:S01]  /*45d0*/  @P4 STG.E.U16 desc[UR36][R4.64+0x22], R20 ;  /* 0x0000221404004986 */ /* 0x0001e2000c101524 */
[----:B------:R-:W-:Y:S05]  /*45e0*/  @!P3 BRA `(.L_x_83) ;  /* 0x000000000004b947 */ /* 0x000fea0003800000 */
[----:B------:R0:W5:Y:S02]  /*45f0*/  LDG.E.LTC128B.U16 R90, desc[UR36][R14.64+0x20] ;  /* 0x000020240e5a7981 */ /* 0x000164000c1e1520 */
.L_x_83:
[----:B------:R-:W-:Y:S05]  /*4600*/  BSYNC B1 ;  /* 0x0000000000017941 */ /* 0x000fea0003800000 */
.L_x_82:
[----:B-----5:R-:W-:Y:S01]  /*4610*/  HADD2.F32 R11, -RZ, R90.H0_H0 ;  /* 0x2000005aff0b7230 */ /* 0x020fe20000004100 */
[----:B------:R-:W-:Y:S01]  /*4620*/  IADD3 R10, P4, R7, R10, RZ ;  /* 0x0000000a070a7210 */ /* 0x000fe20007f9e0ff */
[----:B------:R-:W-:Y:S01]  /*4630*/  BSSY B1, `(.L_x_84) ;  /* 0x0000009000017945 */ /* 0x000fe20003800000 */
[----:B------:R-:W-:Y:S02]  /*4640*/  ISETP.GT.AND P2, PT, R3, 0x88, P2 ;  /* 0x000000880300780c */ /* 0x000fe40001744270 */
[----:B------:R-:W-:-:S04]  /*4650*/  FMUL R11, R11, R74 ;  /* 0x0000004a0b0b7220 */ /* 0x000fc80000400000 */
[----:B------:R-:W-:-:S05]  /*4660*/  FFMA R11, R42, R72, R11 ;  /* 0x000000482a0b7223 */ /* 0x000fca000000000b */
[----:B------:R-:W-:Y:S01]  /*4670*/  F2FP.F16.F32.PACK_AB R7, RZ, R11 ;  /* 0x0000000bff07723e */ /* 0x000fe200000000ff */
[----:B------:R-:W-:-:S05]  /*4680*/  IMAD.X R11, R21, 0x1, R5, P4 ;  /* 0x00000001150b7824 */ /* 0x000fca00020e0605 */
[----:B------:R0:W-:Y:S01]  /*4690*/  @P3 STG.E.U16 desc[UR36][R10.64+0x20], R7 ;  /* 0x000020070a003986 */ /* 0x0001e2000c101524 */
[----:B------:R-:W-:Y:S05]  /*46a0*/  @!P2 BRA `(.L_x_85) ;  /* 0x000000000004a947 */ /* 0x000fea0003800000 */
[----:B------:R0:W5:Y:S02]  /*46b0*/  LDG.E.LTC128B.U16 R90, desc[UR36][R14.64+0x22] ;  /* 0x000022240e5a7981 */ /* 0x000164000c1e1520 */
.L_x_85:
[----:B------:R-:W-:Y:S05]  /*46c0*/  BSYNC B1 ;  /* 0x0000000000017941 */ /* 0x000fea0003800000 */
.L_x_84:
        /* <DEDUP_REMOVED lines=9> */
.L_x_87:
[----:B------:R-:W-:Y:S05]  /*4760*/  BSYNC B1 ;  /* 0x0000000000017941 */ /* 0x000fea0003800000 */
.L_x_86:
        /* <DEDUP_REMOVED lines=9> */
.L_x_89:
[----:B------:R-:W-:Y:S05]  /*4800*/  BSYNC B1 ;  /* 0x0000000000017941 */ /* 0x000fea0003800000 */
.L_x_88:
        /* <DEDUP_REMOVED lines=9> */
.L_x_91:
[----:B------:R-:W-:Y:S05]  /*48a0*/  BSYNC B1 ;  /* 0x0000000000017941 */ /* 0x000fea0003800000 */
.L_x_90:
        /* <DEDUP_REMOVED lines=9> */
.L_x_93:
[----:B------:R-:W-:Y:S05]  /*4940*/  BSYNC B1 ;  /* 0x0000000000017941 */ /* 0x000fea0003800000 */
.L_x_92:
        /* <DEDUP_REMOVED lines=10> */
.L_x_95:
[----:B------:R-:W-:Y:S05]  /*49f0*/  BSYNC B1 ;  /* 0x0000000000017941 */ /* 0x000fea0003800000 */
.L_x_94:
        /* <DEDUP_REMOVED lines=10> */
.L_x_97:
[----:B------:R-:W-:Y:S05]  /*4aa0*/  BSYNC B1 ;  /* 0x0000000000017941 */ /* 0x000fea0003800000 */
.L_x_96:
        /* <DEDUP_REMOVED lines=9> */
.L_x_99:
[----:B------:R-:W-:Y:S05]  /*4b40*/  BSYNC B1 ;  /* 0x0000000000017941 */ /* 0x000fea0003800000 */
.L_x_98:
        /* <DEDUP_REMOVED lines=9> */
.L_x_101:
[----:B------:R-:W-:Y:S05]  /*4be0*/  BSYNC B1 ;  /* 0x0000000000017941 */ /* 0x000fea0003800000 */
.L_x_100:
        /* <DEDUP_REMOVED lines=10> */
.L_x_103:
[----:B------:R-:W-:Y:S05]  /*4c90*/  BSYNC B1 ;  /* 0x0000000000017941 */ /* 0x000fea0003800000 */
.L_x_102:
        /* <DEDUP_REMOVED lines=10> */
.L_x_105:
[----:B------:R-:W-:Y:S05]  /*4d40*/  BSYNC B1 ;  /* 0x0000000000017941 */ /* 0x000fea0003800000 */
.L_x_104:
        /* <DEDUP_REMOVED lines=9> */
.L_x_107:
[----:B------:R-:W-:Y:S05]  /*4de0*/  BSYNC B1 ;  /* 0x0000000000017941 */ /* 0x000fea0003800000 */
.L_x_106:
        /* <DEDUP_REMOVED lines=9> */
.L_x_109:
[----:B------:R-:W-:Y:S05]  /*4e80*/  BSYNC B1 ;  /* 0x0000000000017941 */ /* 0x000fea0003800000 */
.L_x_108:
        /* <DEDUP_REMOVED lines=9> */
.L_x_111:
[----:B------:R-:W-:Y:S05]  /*4f20*/  BSYNC B1 ;  /* 0x0000000000017941 */ /* 0x000fea0003800000 */
.L_x_110:
        /* <DEDUP_REMOVED lines=9> */
.L_x_113:
[----:B------:R-:W-:Y:S05]  /*4fc0*/  BSYNC B1 ;  /* 0x0000000000017941 */ /* 0x000fea0003800000 */
.L_x_112:
        /* <DEDUP_REMOVED lines=9> */
.L_x_115:
[----:B------:R-:W-:Y:S05]  /*5060*/  BSYNC B1 ;  /* 0x0000000000017941 */ /* 0x000fea0003800000 */
.L_x_114:
        /* <DEDUP_REMOVED lines=9> */
.L_x_117:
[----:B------:R-:W-:Y:S05]  /*5100*/  BSYNC B1 ;  /* 0x0000000000017941 */ /* 0x000fea0003800000 */
.L_x_116:
        /* <DEDUP_REMOVED lines=9> */
.L_x_119:
[----:B------:R-:W-:Y:S05]  /*51a0*/  BSYNC B1 ;  /* 0x0000000000017941 */ /* 0x000fea0003800000 */
.L_x_118:
        /* <DEDUP_REMOVED lines=9> */
.L_x_121:
[----:B------:R-:W-:Y:S05]  /*5240*/  BSYNC B1 ;  /* 0x0000000000017941 */ /* 0x000fea0003800000 */
.L_x_120:
        /* <DEDUP_REMOVED lines=9> */
.L_x_123:
[----:B------:R-:W-:Y:S05]  /*52e0*/  BSYNC B1 ;  /* 0x0000000000017941 */ /* 0x000fea0003800000 */
.L_x_122:
        /* <DEDUP_REMOVED lines=9> */
.L_x_125:
[----:B------:R-:W-:Y:S05]  /*5380*/  BSYNC B1 ;  /* 0x0000000000017941 */ /* 0x000fea0003800000 */
.L_x_124:
[----:B------:R-:W-:Y:S05]  /*5390*/  @!P0 BRA `(.L_x_126) ;  /* 0x0000000c00a08947 */ /* 0x000fea0003800000 */
[----:B-----5:R-:W-:-:S05]  /*53a0*/  HADD2.F32 R3, -RZ, R90.H0_H0 ;  /* 0x2000005aff037230 */ /* 0x020fca0000004100 */
[----:B------:R-:W-:-:S04]  /*53b0*/  FMUL R4, R3, R74 ;  /* 0x0000004a03047220 */ /* 0x000fc80000400000 */
[----:B------:R-:W-:-:S05]  /*53c0*/  FFMA R4, R31, R72, R4 ;  /* 0x000000481f047223 */ /* 0x000fca0000000004 */
[----:B------:R-:W-:-:S05]  /*53d0*/  F2FP.F16.F32.PACK_AB R4, RZ, R4 ;  /* 0x00000004ff04723e */ /* 0x000fca00000000ff */
[----:B------:R0:W-:Y:S01]  /*53e0*/  STG.E.U16 desc[UR36][R10.64+0x52], R4 ;  /* 0x000052040a007986 */ /* 0x0001e2000c101524 */
[----:B------:R-:W-:Y:S05]  /*53f0*/  BRA `(.L_x_126) ;  /* 0x0000000c00887947 */ /* 0x000fea0003800000 */
.L_x_35:
[----:B------:R-:W-:Y:S01]  /*5400*/  ULDC.64 UR4, c[0x0][0x5c0] ;  /* 0x0001700000047ab9 */ /* 0x000fe20000000a00 */
[-C--:B------:R-:W-:Y:S01]  /*5410*/  FMUL R64, R64, R72.reuse ;  /* 0x0000004840407220 */ /* 0x080fe20000400000 */
[----:B------:R-:W-:Y:S01]  /*5420*/  LEA R8, P2, R80, UR4, 0x1 ;  /* 0x0000000450087c11 */ /* 0x000fe2000f8408ff */
[----:B------:R-:W-:Y:S01]  /*5430*/  IMAD.SHL.U32 R73, R4, 0x10, RZ ;  /* 0x0000001004497824 */ /* 0x000fe200078e00ff */
[----:B------:R-:W-:Y:S01]  /*5440*/  ISETP.GT.AND P3, PT, R6, 0x1, PT ;  /* 0x000000010600780c */ /* 0x000fe20003f64270 */
[----:B------:R-:W-:Y:S01]  /*5450*/  FMUL R65, R65, R72 ;  /* 0x0000004841417220 */ /* 0x000fe20000400000 */
[----:B------:R-:W-:Y:S01]  /*5460*/  F2FP.F16.F32.PACK_AB R64, RZ, R64 ;  /* 0x00000040ff40723e */ /* 0x000fe200000000ff */
[-C--:B------:R-:W-:Y:S01]  /*5470*/  FMUL R67, R67, R72.reuse ;  /* 0x0000004843437220 */ /* 0x080fe20000400000 */
[----:B------:R-:W-:Y:S01]  /*5480*/  LEA.HI.X R9, R80, UR5, R87, 0x1, P2 ;  /* 0x0000000550097c11 */ /* 0x000fe200090f0c57 */
[-C--:B------:R-:W-:Y:S01]  /*5490*/  FMUL R66, R66, R72.reuse ;  /* 0x0000004842427220 */ /* 0x080fe20000400000 */
[----:B------:R-:W-:Y:S01]  /*54a0*/  ISETP.GT.AND P2, PT, R3, RZ, P3 ;  /* 0x000000ff0300720c */ /* 0x000fe20001f44270 */
[-C--:B------:R-:W-:Y:S01]  /*54b0*/  FMUL R69, R69, R72.reuse ;  /* 0x0000004845457220 */ /* 0x080fe20000400000 */
[----:B------:R-:W-:Y:S01]  /*54c0*/  SHF.L.U64.HI R7, R4, 0x4, R5 ;  /* 0x0000000404077819 */ /* 0x000fe20000010205 */
[----:B------:R-:W-:Y:S01]  /*54d0*/  @P1 STG.E.U16 desc[UR36][R8.64], R64 ;  /* 0x0000004008001986 */ /* 0x000fe2000c101524 */
[----:B------:R-:W-:Y:S01]  /*54e0*/  ISETP.GT.AND P1, PT, R3, 0x8, P3 ;  /* 0x000000080300780c */ /* 0x000fe20001f24270 */
[----:B------:R-:W-:Y:S01]  /*54f0*/  FMUL R68, R68, R72 ;  /* 0x0000004844447220 */ /* 0x000fe20000400000 */
[----:B------:R-:W-:Y:S01]  /*5500*/  IADD3 R14, P4, R73, R8, RZ ;  /* 0x00000008490e7210 */ /* 0x000fe20007f9e0ff */
[-C--:B------:R-:W-:Y:S01]  /*5510*/  FMUL R71, R71, R72.reuse ;  /* 0x0000004847477220 */ /* 0x080fe20000400000 */
[----:B------:R-:W-:Y:S01]  /*5520*/  F2FP.F16.F32.PACK_AB R65, RZ, R65 ;  /* 0x00000041ff41723e */ /* 0x000fe200000000ff */
[----:B------:R-:W-:Y:S01]  /*5530*/  FMUL R70, R70, R72 ;  /* 0x0000004846467220 */ /* 0x000fe20000400000 */
[----:B------:R-:W-:Y:S01]  /*5540*/  F2FP.F16.F32.PACK_AB R67, RZ, R67 ;  /* 0x00000043ff43723e */ /* 0x000fe200000000ff */
[----:B------:R-:W-:Y:S01]  /*5550*/  IMAD.X R15, R7, 0x1, R9, P4 ;  /* 0x00000001070f7824 */ /* 0x000fe200020e0609 */
[----:B------:R-:W-:Y:S01]  /*5560*/  ISETP.GT.AND P5, PT, R3, 0x8, P0 ;  /* 0x000000080300780c */ /* 0x000fe200007a4270 */
[----:B------:R-:W-:Y:S01]  /*5570*/  @P2 STG.E.U16 desc[UR36][R8.64+0x2], R65 ;  /* 0x0000024108002986 */ /* 0x000fe2000c101524 */
[----:B------:R-:W-:Y:S01]  /*5580*/  F2FP.F16.F32.PACK_AB R66, RZ, R66 ;  /* 0x00000042ff42723e */ /* 0x000fe200000000ff */
[----:B------:R-:W-:Y:S01]  /*5590*/  FMUL R56, R56, R72 ;  /* 0x0000004838387220 */ /* 0x000fe20000400000 */
[C---:B------:R-:W-:Y:S01]  /*55a0*/  ISETP.GT.AND P2, PT, R6.reuse, 0x8, PT ;  /* 0x000000080600780c */ /* 0x040fe20003f44270 */
[----:B------:R-:W-:Y:S01]  /*55b0*/  @P1 STG.E.U16 desc[UR36][R14.64+0x2], R67 ;  /* 0x000002430e001986 */ /* 0x000fe2000c101524 */
[----:B------:R-:W-:Y:S01]  /*55c0*/  ISETP.GT.AND P1, PT, R6, 0x9, PT ;  /* 0x000000090600780c */ /* 0x000fe20003f24270 */
[----:B------:R-:W-:Y:S01]  /*55d0*/  IMAD R5, R5, 0xf0, RZ ;  /* 0x000000f005057824 */ /* 0x000fe200078e02ff */
[----:B------:R-:W-:Y:S01]  /*55e0*/  F2FP.F16.F32.PACK_AB R69, RZ, R69 ;  /* 0x00000045ff45723e */ /* 0x000fe200000000ff */
[----:B------:R-:W-:Y:S01]  /*55f0*/  IMAD.WIDE.U32 R10, R4, 0xf0, R14 ;  /* 0x000000f0040a7825 */ /* 0x000fe200078e000e */
[----:B------:R-:W-:-:S03]  /*5600*/  ISETP.GT.AND P4, PT, R3, RZ, P1 ;  /* 0x000000ff0300720c */ /* 0x000fc60000f84270 */
[----:B------:R-:W-:Y:S01]  /*5610*/  FMUL R57, R57, R72 ;  /* 0x0000004839397220 */ /* 0x000fe20000400000 */
[----:B------:R-:W-:Y:S01]  /*5620*/  F2FP.F16.F32.PACK_AB R68, RZ, R68 ;  /* 0x00000044ff44723e */ /* 0x000fe200000000ff */
[----:B------:R-:W-:Y:S01]  /*5630*/  @P5 STG.E.U16 desc[UR36][R14.64], R66 ;  /* 0x000000420e005986 */ /* 0x000fe2000c101524 */
[----:B------:R-:W-:Y:S01]  /*5640*/  ISETP.GT.AND P5, PT, R3, RZ, P2 ;  /* 0x000000ff0300720c */ /* 0x000fe200017a4270 */
[----:B------:R-:W-:Y:S01]  /*5650*/  IMAD.IADD R11, R5, 0x1, R11 ;  /* 0x00000001050b7824 */ /* 0x000fe200078e020b */
[----:B------:R-:W-:Y:S01]  /*5660*/  F2FP.F16.F32.PACK_AB R71, RZ, R71 ;  /* 0x00000047ff47723e */ /* 0x000fe200000000ff */
[----:B------:R-:W-:Y:S01]  /*5670*/  FMUL R58, R58, R72 ;  /* 0x000000483a3a7220 */ /* 0x000fe20000400000 */
[----:B------:R-:W-:Y:S01]  /*5680*/  F2FP.F16.F32.PACK_AB R70, RZ, R70 ;  /* 0x00000046ff46723e */ /* 0x000fe200000000ff */
[----:B------:R-:W-:Y:S01]  /*5690*/  FMUL R59, R59, R72 ;  /* 0x000000483b3b7220 */ /* 0x000fe20000400000 */
[----:B------:R-:W-:Y:S01]  /*56a0*/  F2FP.F16.F32.PACK_AB R56, RZ, R56 ;  /* 0x00000038ff38723e */ /* 0x000fe200000000ff */
[-C--:B------:R-:W-:Y:S01]  /*56b0*/  FMUL R60, R60, R72.reuse ;  /* 0x000000483c3c7220 */ /* 0x080fe20000400000 */
[----:B------:R-:W-:Y:S01]  /*56c0*/  F2FP.F16.F32.PACK_AB R57, RZ, R57 ;  /* 0x00000039ff39723e */ /* 0x000fe200000000ff */
[----:B------:R-:W-:Y:S01]  /*56d0*/  @P4 STG.E.U16 desc[UR36][R8.64+0x12], R69 ;  /* 0x0000124508004986 */ /* 0x000fe2000c101524 */
[----:B------:R-:W-:Y:S01]  /*56e0*/  ISETP.GT.AND P4, PT, R3, 0x8, P1 ;  /* 0x000000080300780c */ /* 0x000fe20000f84270 */
[----:B------:R-:W-:Y:S01]  /*56f0*/  FMUL R61, R61, R72 ;  /* 0x000000483d3d7220 */ /* 0x000fe20000400000 */
[----:B------:R-:W-:Y:S01]  /*5700*/  F2FP.F16.F32.PACK_AB R58, RZ, R58 ;  /* 0x0000003aff3a723e */ /* 0x000fe200000000ff */
[----:B------:R-:W-:Y:S01]  /*5710*/  @P5 STG.E.U16 desc[UR36][R8.64+0x10], R68 ;  /* 0x0000104408005986 */ /* 0x000fe2000c101524 */
[----:B------:R-:W-:Y:S01]  /*5720*/  ISETP.GT.AND P5, PT, R3, 0x8, P2 ;  /* 0x000000080300780c */ /* 0x000fe200017a4270 */
[-C--:B------:R-:W-:Y:S01]  /*5730*/  FMUL R62, R62, R72.reuse ;  /* 0x000000483e3e7220 */ /* 0x080fe20000400000 */
[----:B------:R-:W-:Y:S01]  /*5740*/  F2FP.F16.F32.PACK_AB R59, RZ, R59 ;  /* 0x0000003bff3b723e */ /* 0x000fe200000000ff */
[----:B------:R-:W-:Y:S01]  /*5750*/  FMUL R63, R63, R72 ;  /* 0x000000483f3f7220 */ /* 0x000fe20000400000 */
[----:B------:R-:W-:Y:S01]  /*5760*/  F2FP.F16.F32.PACK_AB R60, RZ, R60 ;  /* 0x0000003cff3c723e */ /* 0x000fe200000000ff */
[-C--:B------:R-:W-:Y:S01]  /*5770*/  FMUL R49, R49, R72.reuse ;  /* 0x0000004831317220 */ /* 0x080fe20000400000 */
[----:B------:R-:W-:Y:S01]  /*5780*/  F2FP.F16.F32.PACK_AB R61, RZ, R61 ;  /* 0x0000003dff3d723e */ /* 0x000fe200000000ff */
[----:B------:R-:W-:Y:S01]  /*5790*/  FMUL R48, R48, R72 ;  /* 0x0000004830307220 */ /* 0x000fe20000400000 */
[----:B------:R-:W-:Y:S01]  /*57a0*/  F2FP.F16.F32.PACK_AB R62, RZ, R62 ;  /* 0x0000003eff3e723e */ /* 0x000fe200000000ff */
[----:B------:R-:W-:Y:S01]  /*57b0*/  @P4 STG.E.U16 desc[UR36][R14.64+0x12], R71 ;  /* 0x000012470e004986 */ /* 0x000fe2000c101524 */
[C---:B------:R-:W-:Y:S01]  /*57c0*/  ISETP.GT.AND P4, PT, R3.reuse, 0x80, P0 ;  /* 0x000000800300780c */ /* 0x040fe20000784270 */
[-C--:B------:R-:W-:Y:S01]  /*57d0*/  FMUL R50, R50, R72.reuse ;  /* 0x0000004832327220 */ /* 0x080fe20000400000 */
[C---:B------:R-:W-:Y:S01]  /*57e0*/  ISETP.GT.AND P0, PT, R3.reuse, 0x88, P0 ;  /* 0x000000880300780c */ /* 0x040fe20000704270 */
[----:B------:R-:W-:Y:S01]  /*57f0*/  @P5 STG.E.U16 desc[UR36][R14.64+0x10], R70 ;  /* 0x000010460e005986 */ /* 0x000fe2000c101524 */
[----:B------:R-:W-:Y:S01]  /*5800*/  ISETP.GT.AND P5, PT, R3, 0x80, P3 ;  /* 0x000000800300780c */ /* 0x000fe20001fa4270 */
[-C--:B------:R-:W-:Y:S01]  /*5810*/  FMUL R51, R51, R72.reuse ;  /* 0x0000004833337220 */ /* 0x080fe20000400000 */
[----:B------:R-:W-:Y:S01]  /*5820*/  ISETP.GT.AND P3, PT, R3, 0x88, P3 ;  /* 0x000000880300780c */ /* 0x000fe20001f64270 */
[-C--:B------:R-:W-:Y:S01]  /*5830*/  FMUL R52, R52, R72.reuse ;  /* 0x0000004834347220 */ /* 0x080fe20000400000 */
[----:B------:R-:W-:Y:S01]  /*5840*/  F2FP.F16.F32.PACK_AB R63, RZ, R63 ;  /* 0x0000003fff3f723e */ /* 0x000fe200000000ff */
[-C--:B------:R-:W-:Y:S01]  /*5850*/  FMUL R53, R53, R72.reuse ;  /* 0x0000004835357220 */ /* 0x080fe20000400000 */
[----:B------:R-:W-:Y:S01]  /*5860*/  F2FP.F16.F32.PACK_AB R49, RZ, R49 ;  /* 0x00000031ff31723e */ /* 0x000fe200000000ff */
[----:B------:R-:W-:Y:S01]  /*5870*/  FMUL R54, R54, R72 ;  /* 0x0000004836367220 */ /* 0x000fe20000400000 */
[----:B------:R-:W-:Y:S01]  /*5880*/  F2FP.F16.F32.PACK_AB R48, RZ, R48 ;  /* 0x00000030ff30723e */ /* 0x000fe200000000ff */
[----:B------:R0:W-:Y:S01]  /*5890*/  @P4 STG.E.U16 desc[UR36][R10.64], R56 ;  /* 0x000000380a004986 */ /* 0x0001e2000c101524 */
[----:B------:R-:W-:Y:S01]  /*58a0*/  IADD3 R12, P4, R73, R10, RZ ;  /* 0x0000000a490c7210 */ /* 0x000fe20007f9e0ff */
[----:B------:R-:W-:Y:S01]  /*58b0*/  FMUL R55, R55, R72 ;  /* 0x0000004837377220 */ /* 0x000fe20000400000 */
[----:B------:R-:W-:Y:S01]  /*58c0*/  F2FP.F16.F32.PACK_AB R50, RZ, R50 ;  /* 0x00000032ff32723e */ /* 0x000fe200000000ff */
[----:B------:R1:W-:Y:S01]  /*58d0*/  @P5 STG.E.U16 desc[UR36][R10.64+0x2], R57 ;  /* 0x000002390a005986 */ /* 0x0003e2000c101524 */
[----:B------:R-:W-:Y:S01]  /*58e0*/  ISETP.GT.AND P5, PT, R3, 0x80, P2 ;  /* 0x000000800300780c */ /* 0x000fe200017a4270 */
[--C-:B------:R-:W-:Y:S01]  /*58f0*/  IMAD.X R13, R7, 0x1, R11.reuse, P4 ;  /* 0x00000001070d7824 */ /* 0x100fe200020e060b */
[C---:B------:R-:W-:Y:S01]  /*5900*/  ISETP.GT.AND P4, PT, R3.reuse, 0x80, P1 ;  /* 0x000000800300780c */ /* 0x040fe20000f84270 */
[-C--:B------:R-:W-:Y:S01]  /*5910*/  FMUL R40, R40, R72.reuse ;  /* 0x0000004828287220 */ /* 0x080fe20000400000 */
[----:B------:R-:W-:Y:S01]  /*5920*/  ISETP.GT.AND P1, PT, R3, 0x88, P1 ;  /* 0x000000880300780c */ /* 0x000fe20000f24270 */
[-C--:B------:R-:W-:Y:S01]  /*5930*/  FMUL R41, R41, R72.reuse ;  /* 0x0000004829297220 */ /* 0x080fe20000400000 */
[----:B------:R-:W-:Y:S01]  /*5940*/  @P0 STG.E.U16 desc[UR36][R12.64], R58 ;  /* 0x0000003a0c000986 */ /* 0x000fe2000c101524 */
[----:B------:R-:W-:Y:S01]  /*5950*/  ISETP.GT.AND P0, PT, R6, 0x11, PT ;  /* 0x000000110600780c */ /* 0x000fe20003f04270 */
[-C--:B------:R-:W-:Y:S01]  /*5960*/  FMUL R42, R42, R72.reuse ;  /* 0x000000482a2a7220 */ /* 0x080fe20000400000 */
[----:B------:R-:W-:Y:S01]  /*5970*/  F2FP.F16.F32.PACK_AB R51, RZ, R51 ;  /* 0x00000033ff33723e */ /* 0x000fe200000000ff */
[----:B------:R-:W-:Y:S01]  /*5980*/  FMUL R43, R43, R72 ;  /* 0x000000482b2b7220 */ /* 0x000fe20000400000 */
[----:B------:R-:W-:Y:S01]  /*5990*/  F2FP.F16.F32.PACK_AB R52, RZ, R52 ;  /* 0x00000034ff34723e */ /* 0x000fe200000000ff */
[----:B------:R-:W-:Y:S01]  /*59a0*/  FMUL R44, R44, R72 ;  /* 0x000000482c2c7220 */ /* 0x000fe20000400000 */
[--C-:B------:R-:W-:Y:S01]  /*59b0*/  @P5 IMAD.MOV.U32 R20, RZ, RZ, R10.reuse ;  /* 0x000000ffff145224 */ /* 0x100fe200078e000a */
[----:B------:R-:W-:Y:S01]  /*59c0*/  F2FP.F16.F32.PACK_AB R53, RZ, R53 ;  /* 0x00000035ff35723e */ /* 0x000fe200000000ff */
[--C-:B------:R-:W-:Y:S01]  /*59d0*/  @P5 IMAD.MOV.U32 R21, RZ, RZ, R11.reuse ;  /* 0x000000ffff155224 */ /* 0x100fe200078e000b */
[----:B------:R-:W-:Y:S01]  /*59e0*/  F2FP.F16.F32.PACK_AB R54, RZ, R54 ;  /* 0x00000036ff36723e */ /* 0x000fe200000000ff */
[----:B0-----:R-:W-:Y:S01]  /*59f0*/  @P4 IMAD.MOV.U32 R56, RZ, RZ, R10 ;  /* 0x000000ffff384224 */ /* 0x001fe200078e000a */
[----:B------:R-:W-:Y:S01]  /*5a00*/  F2FP.F16.F32.PACK_AB R55, RZ, R55 ;  /* 0x00000037ff37723e */ /* 0x000fe200000000ff */
[----:B-1----:R-:W-:Y:S01]  /*5a10*/  @P4 IMAD.MOV.U32 R57, RZ, RZ, R11 ;  /* 0x000000ffff394224 */ /* 0x002fe200078e000b */
[----:B------:R-:W-:Y:S01]  /*5a20*/  F2FP.F16.F32.PACK_AB R40, RZ, R40 ;  /* 0x00000028ff28723e */ /* 0x000fe200000000ff */
[--C-:B------:R-:W-:Y:S01]  /*5a30*/  @P3 IMAD.MOV.U32 R10, RZ, RZ, R12.reuse ;  /* 0x000000ffff0a3224 */ /* 0x100fe200078e000c */
[----:B------:R-:W-:Y:S01]  /*5a40*/  F2FP.F16.F32.PACK_AB R41, RZ, R41 ;  /* 0x00000029ff29723e */ /* 0x000fe200000000ff */
[--C-:B------:R-:W-:Y:S01]  /*5a50*/  @P3 IMAD.MOV.U32 R11, RZ, RZ, R13.reuse ;  /* 0x000000ffff0b3224 */ /* 0x100fe200078e000d */
[----:B------:R-:W-:Y:S01]  /*5a60*/  F2FP.F16.F32.PACK_AB R42, RZ, R42 ;  /* 0x0000002aff2a723e */ /* 0x000fe200000000ff */
[-C--:B------:R-:W-:Y:S01]  /*5a70*/  FMUL R45, R45, R72.reuse ;  /* 0x000000482d2d7220 */ /* 0x080fe20000400000 */
[-C--:B------:R-:W-:Y:S01]  /*5a80*/  FMUL R46, R46, R72.reuse ;  /* 0x000000482e2e7220 */ /* 0x080fe20000400000 */
[----:B------:R-:W-:Y:S01]  /*5a90*/  F2FP.F16.F32.PACK_AB R43, RZ, R43 ;  /* 0x0000002bff2b723e */ /* 0x000fe200000000ff */
[----:B------:R0:W-:Y:S01]  /*5aa0*/  @P3 STG.E.U16 desc[UR36][R10.64+0x2], R59 ;  /* 0x0000023b0a003986 */ /* 0x0001e2000c101524 */
[----:B------:R-:W-:Y:S01]  /*5ab0*/  ISETP.GT.AND P3, PT, R3, 0x88, P2 ;  /* 0x000000880300780c */ /* 0x000fe20001764270 */
[-C--:B------:R-:W-:Y:S01]  /*5ac0*/  FMUL R47, R47, R72.reuse ;  /* 0x000000482f2f7220 */ /* 0x080fe20000400000 */
[----:B------:R-:W-:Y:S01]  /*5ad0*/  ISETP.GT.AND P2, PT, R6, 0x10, PT ;  /* 0x000000100600780c */ /* 0x000fe20003f44270 */
[----:B------:R-:W-:Y:S01]  /*5ae0*/  @P5 STG.E.U16 desc[UR36][R20.64+0x10], R60 ;  /* 0x0000103c14005986 */ /* 0x000fe2000c101524 */
[C---:B------:R-:W-:Y:S01]  /*5af0*/  ISETP.GT.AND P5, PT, R3.reuse, RZ, P0 ;  /* 0x000000ff0300720c */ /* 0x040fe200007a4270 */
[----:B------:R-:W-:Y:S01]  /*5b00*/  FMUL R32, R32, R72 ;  /* 0x0000004820207220 */ /* 0x000fe20000400000 */
[----:B------:R-:W-:Y:S01]  /*5b10*/  F2FP.F16.F32.PACK_AB R44, RZ, R44 ;  /* 0x0000002cff2c723e */ /* 0x000fe200000000ff */
[----:B------:R-:W-:Y:S01]  /*5b20*/  @P4 STG.E.U16 desc[UR36][R56.64+0x12], R61 ;  /* 0x0000123d38004986 */ /* 0x000fe2000c101524 */
[----:B------:R-:W-:Y:S01]  /*5b30*/  ISETP.GT.AND P4, PT, R3, RZ, P2 ;  /* 0x000000ff0300720c */ /* 0x000fe20001784270 */
[-C--:B------:R-:W-:Y:S01]  /*5b40*/  FMUL R33, R33, R72.reuse ;  /* 0x0000004821217220 */ /* 0x080fe20000400000 */
[----:B------:R-:W-:Y:S01]  /*5b50*/  F2FP.F16.F32.PACK_AB R45, RZ, R45 ;  /* 0x0000002dff2d723e */ /* 0x000fe200000000ff */
[----:B------:R-:W-:Y:S01]  /*5b60*/  FMUL R34, R34, R72 ;  /* 0x0000004822227220 */ /* 0x000fe20000400000 */
[----:B------:R-:W-:Y:S01]  /*5b70*/  F2FP.F16.F32.PACK_AB R46, RZ, R46 ;  /* 0x0000002eff2e723e */ /* 0x000fe200000000ff */
[----:B0-----:R-:W-:Y:S01]  /*5b80*/  @P3 IMAD.MOV.U32 R10, RZ, RZ, R12 ;  /* 0x000000ffff0a3224 */ /* 0x001fe200078e000c */
[----:B------:R-:W-:Y:S01]  /*5b90*/  F2FP.F16.F32.PACK_AB R47, RZ, R47 ;  /* 0x0000002fff2f723e */ /* 0x000fe200000000ff */
[----:B------:R-:W-:-:S02]  /*5ba0*/  @P3 IMAD.MOV.U32 R11, RZ, RZ, R13 ;  /* 0x000000ffff0b3224 */ /* 0x000fc400078e000d */
[----:B------:R-:W-:Y:S01]  /*5bb0*/  FMUL R35, R35, R72 ;  /* 0x0000004823237220 */ /* 0x000fe20000400000 */
[----:B------:R-:W-:Y:S01]  /*5bc0*/  F2FP.F16.F32.PACK_AB R32, RZ, R32 ;  /* 0x00000020ff20723e */ /* 0x000fe200000000ff */
[-C--:B------:R-:W-:Y:S01]  /*5bd0*/  FMUL R36, R36, R72.reuse ;  /* 0x0000004824247220 */ /* 0x080fe20000400000 */
[----:B------:R-:W-:Y:S01]  /*5be0*/  F2FP.F16.F32.PACK_AB R33, RZ, R33 ;  /* 0x00000021ff21723e */ /* 0x000fe200000000ff */
[----:B------:R0:W-:Y:S01]  /*5bf0*/  @P3 STG.E.U16 desc[UR36][R10.64+0x10], R62 ;  /* 0x0000103e0a003986 */ /* 0x0001e2000c101524 */
[----:B------:R-:W-:Y:S01]  /*5c00*/  ISETP.GT.AND P3, PT, R3, 0x8, P2 ;  /* 0x000000080300780c */ /* 0x000fe20001764270 */
[----:B------:R-:W-:Y:S01]  /*5c10*/  FMUL R37, R37, R72 ;  /* 0x0000004825257220 */ /* 0x000fe20000400000 */
[----:B------:R-:W-:Y:S01]  /*5c20*/  F2FP.F16.F32.PACK_AB R34, RZ, R34 ;  /* 0x00000022ff22723e */ /* 0x000fe200000000ff */
[----:B------:R1:W-:Y:S01]  /*5c30*/  @P1 STG.E.U16 desc[UR36][R12.64+0x12], R63 ;  /* 0x0000123f0c001986 */ /* 0x0003e2000c101524 */
[----:B------:R-:W-:Y:S01]  /*5c40*/  ISETP.GT.AND P1, PT, R6, 0x18, PT ;  /* 0x000000180600780c */ /* 0x000fe20003f24270 */
[-C--:B------:R-:W-:Y:S01]  /*5c50*/  FMUL R38, R38, R72.reuse ;  /* 0x0000004826267220 */ /* 0x080fe20000400000 */
[----:B------:R-:W-:Y:S01]  /*5c60*/  F2FP.F16.F32.PACK_AB R35, RZ, R35 ;  /* 0x00000023ff23723e */ /* 0x000fe200000000ff */
[----:B------:R1:W-:Y:S01]  /*5c70*/  @P5 STG.E.U16 desc[UR36][R8.64+0x22], R49 ;  /* 0x0000223108005986 */ /* 0x0003e2000c101524 */
[----:B------:R-:W-:Y:S01]  /*5c80*/  ISETP.GT.AND P5, PT, R3, 0x8, P0 ;  /* 0x000000080300780c */ /* 0x000fe200007a4270 */
[----:B------:R-:W-:Y:S01]  /*5c90*/  FMUL R39, R39, R72 ;  /* 0x0000004827277220 */ /* 0x000fe20000400000 */
[----:B------:R-:W-:Y:S01]  /*5ca0*/  F2FP.F16.F32.PACK_AB R36, RZ, R36 ;  /* 0x00000024ff24723e */ /* 0x000fe200000000ff */
[----:B------:R1:W-:Y:S01]  /*5cb0*/  @P4 STG.E.U16 desc[UR36][R8.64+0x20], R48 ;  /* 0x0000203008004986 */ /* 0x0003e2000c101524 */
[----:B------:R-:W-:Y:S01]  /*5cc0*/  ISETP.GT.AND P4, PT, R3, RZ, P1 ;  /* 0x000000ff0300720c */ /* 0x000fe20000f84270 */
[----:B0-----:R-:W-:Y:S01]  /*5cd0*/  IMAD.WIDE.U32 R10, R4, 0xf0, R14 ;  /* 0x000000f0040a7825 */ /* 0x001fe200078e000e */
[----:B------:R-:W-:Y:S01]  /*5ce0*/  F2FP.F16.F32.PACK_AB R37, RZ, R37 ;  /* 0x00000025ff25723e */ /* 0x000fe200000000ff */
[----:B------:R1:W-:Y:S01]  /*5cf0*/  @P3 STG.E.U16 desc[UR36][R14.64+0x20], R50 ;  /* 0x000020320e003986 */ /* 0x0003e2000c101524 */
[----:B------:R-:W-:Y:S01]  /*5d00*/  ISETP.GT.AND P3, PT, R6, 0x19, PT ;  /* 0x000000190600780c */ /* 0x000fe20003f64270 */
[----:B------:R-:W-:Y:S01]  /*5d10*/  IMAD.IADD R11, R5, 0x1, R11 ;  /* 0x00000001050b7824 */ /* 0x000fe200078e020b */
[----:B------:R-:W-:Y:S01]  /*5d20*/  F2FP.F16.F32.PACK_AB R38, RZ, R38 ;  /* 0x00000026ff26723e */ /* 0x000fe200000000ff */
[-C--:B------:R-:W-:Y:S01]  /*5d30*/  FMUL R24, R24, R72.reuse ;  /* 0x0000004818187220 */ /* 0x080fe20000400000 */
[----:B------:R-:W-:Y:S01]  /*5d40*/  F2FP.F16.F32.PACK_AB R39, RZ, R39 ;  /* 0x00000027ff27723e */ /* 0x000fe200000000ff */
[----:B------:R1:W-:Y:S01]  /*5d50*/  @P5 STG.E.U16 desc[UR36][R14.64+0x22], R51 ;  /* 0x000022330e005986 */ /* 0x0003e2000c101524 */
[----:B------:R-:W-:Y:S01]  /*5d60*/  ISETP.GT.AND P5, PT, R3, RZ, P3 ;  /* 0x000000ff0300720c */ /* 0x000fe20001fa4270 */
[----:B------:R-:W-:Y:S01]  /*5d70*/  FMUL R25, R25, R72 ;  /* 0x0000004819197220 */ /* 0x000fe20000400000 */
[----:B------:R-:W-:Y:S01]  /*5d80*/  F2FP.F16.F32.PACK_AB R24, RZ, R24 ;  /* 0x00000018ff18723e */ /* 0x000fe200000000ff */
[----:B------:R1:W-:Y:S01]  /*5d90*/  @P4 STG.E.U16 desc[UR36][R8.64+0x30], R52 ;  /* 0x0000303408004986 */ /* 0x0003e2000c101524 */
[----:B------:R-:W-:Y:S01]  /*5da0*/  ISETP.GT.AND P4, PT, R3, 0x8, P1 ;  /* 0x000000080300780c */ /* 0x000fe20000f84270 */
[-C--:B------:R-:W-:Y:S01]  /*5db0*/  FMUL R26, R26, R72.reuse ;  /* 0x000000481a1a7220 */ /* 0x080fe20000400000 */
[----:B------:R-:W-:Y:S01]  /*5dc0*/  F2FP.F16.F32.PACK_AB R25, RZ, R25 ;  /* 0x00000019ff19723e */ /* 0x000fe200000000ff */
[-C--:B------:R-:W-:Y:S01]  /*5dd0*/  FMUL R27, R27, R72.reuse ;  /* 0x000000481b1b7220 */ /* 0x080fe20000400000 */
[-C--:B------:R-:W-:Y:S01]  /*5de0*/  FMUL R28, R28, R72.reuse ;  /* 0x000000481c1c7220 */ /* 0x080fe20000400000 */
[-C--:B------:R-:W-:Y:S01]  /*5df0*/  FMUL R29, R29, R72.reuse ;  /* 0x000000481d1d7220 */ /* 0x080fe20000400000 */
[-C--:B------:R-:W-:Y:S01]  /*5e00*/  FMUL R30, R30, R72.reuse ;  /* 0x000000481e1e7220 */ /* 0x080fe20000400000 */
[----:B------:R-:W-:Y:S01]  /*5e10*/  FMUL R31, R31, R72 ;  /* 0x000000481f1f7220 */ /* 0x000fe20000400000 */
[----:B------:R-:W-:Y:S01]  /*5e20*/  F2FP.F16.F32.PACK_AB R26, RZ, R26 ;  /* 0x0000001aff1a723e */ /* 0x000fe200000000ff */
[----:B------:R1:W-:Y:S01]  /*5e30*/  @P5 STG.E.U16 desc[UR36][R8.64+0x32], R53 ;  /* 0x0000323508005986 */ /* 0x0003e2000c101524 */
[----:B------:R-:W-:-:S02]  /*5e40*/  ISETP.GT.AND P5, PT, R3, 0x8, P3 ;  /* 0x000000080300780c */ /* 0x000fc40001fa4270 */
[----:B------:R-:W-:Y:S01]  /*5e50*/  F2FP.F16.F32.PACK_AB R27, RZ, R27 ;  /* 0x0000001bff1b723e */ /* 0x000fe200000000ff */
[----:B------:R1:W-:Y:S01]  /*5e60*/  @P4 STG.E.U16 desc[UR36][R14.64+0x30], R54 ;  /* 0x000030360e004986 */ /* 0x0003e2000c101524 */
[C---:B------:R-:W-:Y:S02]  /*5e70*/  ISETP.GT.AND P4, PT, R3.reuse, 0x80, P2 ;  /* 0x000000800300780c */ /* 0x040fe40001784270 */
[----:B------:R-:W-:Y:S02]  /*5e80*/  ISETP.GT.AND P2, PT, R3, 0x88, P2 ;  /* 0x000000880300780c */ /* 0x000fe40001744270 */
[----:B------:R-:W-:Y:S02]  /*5e90*/  F2FP.F16.F32.PACK_AB R28, RZ, R28 ;  /* 0x0000001cff1c723e */ /* 0x000fe400000000ff */
[----:B------:R-:W-:Y:S02]  /*5ea0*/  F2FP.F16.F32.PACK_AB R29, RZ, R29 ;  /* 0x0000001dff1d723e */ /* 0x000fe400000000ff */
[----:B------:R-:W-:Y:S01]  /*5eb0*/  F2FP.F16.F32.PACK_AB R30, RZ, R30 ;  /* 0x0000001eff1e723e */ /* 0x000fe200000000ff */
[----:B------:R1:W-:Y:S01]  /*5ec0*/  @P5 STG.E.U16 desc[UR36][R14.64+0x32], R55 ;  /* 0x000032370e005986 */ /* 0x0003e2000c101524 */
[----:B------:R-:W-:-:S02]  /*5ed0*/  IADD3 R4, P5, R73, R10, RZ ;  /* 0x0000000a49047210 */ /* 0x000fc40007fbe0ff */
[----:B------:R-:W-:Y:S01]  /*5ee0*/  F2FP.F16.F32.PACK_AB R31, RZ, R31 ;  /* 0x0000001fff1f723e */ /* 0x000fe200000000ff */
[----:B------:R1:W-:Y:S01]  /*5ef0*/  @P4 STG.E.U16 desc[UR36][R10.64+0x20], R40 ;  /* 0x000020280a004986 */ /* 0x0003e2000c101524 */
[----:B------:R-:W-:Y:S01]  /*5f00*/  ISETP.GT.AND P4, PT, R3, 0x80, P0 ;  /* 0x000000800300780c */ /* 0x000fe20000784270 */
[----:B------:R-:W-:Y:S01]  /*5f10*/  IMAD.X R5, R7, 0x1, R11, P5 ;  /* 0x0000000107057824 */ /* 0x000fe200028e060b */
[C---:B------:R-:W-:Y:S02]  /*5f20*/  ISETP.GT.AND P0, PT, R3.reuse, 0x88, P0 ;  /* 0x000000880300780c */ /* 0x040fe40000704270 */
[----:B------:R-:W-:-:S09]  /*5f30*/  ISETP.GT.AND P5, PT, R3, 0x88, P3 ;  /* 0x000000880300780c */ /* 0x000fd20001fa4270 */
[----:B------:R1:W-:Y:S01]  /*5f40*/  @P4 STG.E.U16 desc[UR36][R10.64+0x22], R41 ;  /* 0x000022290a004986 */ /* 0x0003e2000c101524 */
[C---:B------:R-:W-:Y:S02]  /*5f50*/  ISETP.GT.AND P4, PT, R3.reuse, 0x80, P1 ;  /* 0x000000800300780c */ /* 0x040fe40000f84270 */
[C---:B------:R-:W-:Y:S01]  /*5f60*/  ISETP.GT.AND P1, PT, R3.reuse, 0x88, P1 ;  /* 0x000000880300780c */ /* 0x040fe20000f24270 */
[----:B------:R1:W-:Y:S01]  /*5f70*/  @P2 STG.E.U16 desc[UR36][R4.64+0x20], R42 ;  /* 0x0000202a04002986 */ /* 0x0003e2000c101524 */
[----:B------:R-:W-:Y:S02]  /*5f80*/  ISETP.GT.AND P2, PT, R3, 0x80, P3 ;  /* 0x000000800300780c */ /* 0x000fe40001f44270 */
[C---:B------:R-:W-:Y:S01]  /*5f90*/  ISETP.GT.AND P3, PT, R6.reuse, 0x20, PT ;  /* 0x000000200600780c */ /* 0x040fe20003f64270 */
[----:B------:R1:W-:Y:S01]  /*5fa0*/  @P0 STG.E.U16 desc[UR36][R4.64+0x22], R43 ;  /* 0x0000222b04000986 */ /* 0x0003e2000c101524 */
[----:B------:R-:W-:-:S05]  /*5fb0*/  ISETP.GT.AND P0, PT, R6, 0x21, PT ;  /* 0x000000210600780c */ /* 0x000fca0003f04270 */
[----:B------:R1:W-:Y:S01]  /*5fc0*/  @P4 STG.E.U16 desc[UR36][R10.64+0x30], R44 ;  /* 0x0000302c0a004986 */ /* 0x0003e2000c101524 */
[----:B------:R-:W-:-:S03]  /*5fd0*/  ISETP.GT.AND P4, PT, R3, 0x8, P3 ;  /* 0x000000080300780c */ /* 0x000fc60001f84270 */
[----:B------:R1:W-:Y:S01]  /*5fe0*/  @P2 STG.E.U16 desc[UR36][R10.64+0x32], R45 ;  /* 0x0000322d0a002986 */ /* 0x0003e2000c101524 */
[----:B------:R-:W-:-:S03]  /*5ff0*/  ISETP.GT.AND P2, PT, R3, RZ, P0 ;  /* 0x000000ff0300720c */ /* 0x000fc60000744270 */
[----:B------:R1:W-:Y:S01]  /*6000*/  @P1 STG.E.U16 desc[UR36][R4.64+0x30], R46 ;  /* 0x0000302e04001986 */ /* 0x0003e2000c101524 */
[----:B------:R-:W-:-:S03]  /*6010*/  ISETP.GT.AND P1, PT, R3, RZ, P3 ;  /* 0x000000ff0300720c */ /* 0x000fc60001f24270 */
[----:B------:R1:W-:Y:S01]  /*6020*/  @P5 STG.E.U16 desc[UR36][R4.64+0x32], R47 ;  /* 0x0000322f04005986 */ /* 0x0003e2000c101524 */
[----:B------:R-:W-:-:S05]  /*6030*/  ISETP.GT.AND P5, PT, R3, 0x8, P0 ;  /* 0x000000080300780c */ /* 0x000fca00007a4270 */
[----:B------:R1:W-:Y:S01]  /*6040*/  @P2 STG.E.U16 desc[UR36][R8.64+0x42], R33 ;  /* 0x0000422108002986 */ /* 0x0003e2000c101524 */
[----:B------:R-:W-:-:S03]  /*6050*/  ISETP.GT.AND P2, PT, R6, 0x29, PT ;  /* 0x000000290600780c */ /* 0x000fc60003f44270 */
[----:B------:R1:W-:Y:S01]  /*6060*/  @P1 STG.E.U16 desc[UR36][R8.64+0x40], R32 ;  /* 0x0000402008001986 */ /* 0x0003e2000c101524 */
[----:B------:R-:W-:-:S03]  /*6070*/  ISETP.GT.AND P1, PT, R6, 0x28, PT ;  /* 0x000000280600780c */ /* 0x000fc60003f24270 */
[----:B------:R1:W-:Y:S01]  /*6080*/  @P4 STG.E.U16 desc[UR36][R14.64+0x40], R34 ;  /* 0x000040220e004986 */ /* 0x0003e2000c101524 */
[----:B------:R-:W-:-:S03]  /*6090*/  ISETP.GT.AND P4, PT, R3, RZ, P2 ;  /* 0x000000ff0300720c */ /* 0x000fc60001784270 */
[----:B------:R1:W-:Y:S01]  /*60a0*/  @P5 STG.E.U16 desc[UR36][R14.64+0x42], R35 ;  /* 0x000042230e005986 */ /* 0x0003e2000c101524 */
[----:B------:R-:W-:-:S09]  /*60b0*/  ISETP.GT.AND P5, PT, R3, RZ, P1 ;  /* 0x000000ff0300720c */ /* 0x000fd20000fa4270 */
[----:B------:R1:W-:Y:S01]  /*60c0*/  @P4 STG.E.U16 desc[UR36][R8.64+0x52], R37 ;  /* 0x0000522508004986 */ /* 0x0003e2000c101524 */
[----:B------:R-:W-:-:S03]  /*60d0*/  ISETP.GT.AND P4, PT, R3, 0x8, P2 ;  /* 0x000000080300780c */ /* 0x000fc60001784270 */
[----:B------:R1:W-:Y:S01]  /*60e0*/  @P5 STG.E.U16 desc[UR36][R8.64+0x50], R36 ;  /* 0x0000502408005986 */ /* 0x0003e2000c101524 */
[----:B------:R-:W-:-:S09]  /*60f0*/  ISETP.GT.AND P5, PT, R3, 0x8, P1 ;  /* 0x000000080300780c */ /* 0x000fd20000fa4270 */
[----:B------:R1:W-:Y:S01]  /*6100*/  @P4 STG.E.U16 desc[UR36][R14.64+0x52], R39 ;  /* 0x000052270e004986 */ /* 0x0003e2000c101524 */
[C---:B------:R-:W-:Y:S02]  /*6110*/  ISETP.GT.AND P4, PT, R3.reuse, 0x80, P3 ;  /* 0x000000800300780c */ /* 0x040fe40001f84270 */
[C---:B------:R-:W-:Y:S01]  /*6120*/  ISETP.GT.AND P3, PT, R3.reuse, 0x88, P3 ;  /* 0x000000880300780c */ /* 0x040fe20001f64270 */
[----:B------:R1:W-:Y:S01]  /*6130*/  @P5 STG.E.U16 desc[UR36][R14.64+0x50], R38 ;  /* 0x000050260e005986 */ /* 0x0003e2000c101524 */
[C---:B------:R-:W-:Y:S02]  /*6140*/  ISETP.GT.AND P5, PT, R3.reuse, 0x80, P0 ;  /* 0x000000800300780c */ /* 0x040fe400007a4270 */
[----:B------:R-:W-:-:S07]  /*6150*/  ISETP.GT.AND P0, PT, R3, 0x88, P0 ;  /* 0x000000880300780c */ /* 0x000fce0000704270 */
[----:B------:R1:W-:Y:S01]  /*6160*/  @P4 STG.E.U16 desc[UR36][R10.64+0x40], R24 ;  /* 0x000040180a004986 */ /* 0x0003e2000c101524 */
[C---:B------:R-:W-:Y:S02]  /*6170*/  ISETP.GT.AND P4, PT, R3.reuse, 0x80, P1 ;  /* 0x000000800300780c */ /* 0x040fe40000f84270 */
[C---:B------:R-:W-:Y:S01]  /*6180*/  ISETP.GT.AND P1, PT, R3.reuse, 0x88, P1 ;  /* 0x000000880300780c */ /* 0x040fe20000f24270 */
[----:B------:R1:W-:Y:S01]  /*6190*/  @P5 STG.E.U16 desc[UR36][R10.64+0x42], R25 ;  /* 0x000042190a005986 */ /* 0x0003e2000c101524 */
[C---:B------:R-:W-:Y:S02]  /*61a0*/  ISETP.GT.AND P5, PT, R3.reuse, 0x80, P2 ;  /* 0x000000800300780c */ /* 0x040fe400017a4270 */
[----:B------:R-:W-:Y:S01]  /*61b0*/  ISETP.GT.AND P2, PT, R3, 0x88, P2 ;  /* 0x000000880300780c */ /* 0x000fe20001744270 */
[----:B------:R1:W-:Y:S04]  /*61c0*/  @P3 STG.E.U16 desc[UR36][R4.64+0x40], R26 ;  /* 0x0000401a04003986 */ /* 0x0003e8000c101524 */
[----:B------:R1:W-:Y:S04]  /*61d0*/  @P0 STG.E.U16 desc[UR36][R4.64+0x42], R27 ;  /* 0x0000421b04000986 */ /* 0x0003e8000c101524 */
[----:B------:R1:W-:Y:S04]  /*61e0*/  @P4 STG.E.U16 desc[UR36][R10.64+0x50], R28 ;  /* 0x0000501c0a004986 */ /* 0x0003e8000c101524 */
[----:B------:R1:W-:Y:S04]  /*61f0*/  @P5 STG.E.U16 desc[UR36][R10.64+0x52], R29 ;  /* 0x0000521d0a005986 */ /* 0x0003e8000c101524 */
[----:B------:R1:W-:Y:S04]  /*6200*/  @P1 STG.E.U16 desc[UR36][R4.64+0x50], R30 ;  /* 0x0000501e04001986 */ /* 0x0003e8000c101524 */
[----:B------:R1:W-:Y:S02]  /*6210*/  @P2 STG.E.U16 desc[UR36][R4.64+0x52], R31 ;  /* 0x0000521f04002986 */ /* 0x0003e4000c101524 */
.L_x_126:
[----:B------:R-:W-:Y:S05]  /*6220*/  BSYNC B0 ;  /* 0x0000000000007941 */ /* 0x000fea0003800000 */
.L_x_34:
[----:B------:R-:W-:Y:S01]  /*6230*/  ULDC UR4, c[0x0][0xc] ;  /* 0x0000030000047ab9 */ /* 0x000fe20000000800 */
[----:B------:R-:W-:Y:S01]  /*6240*/  ULDC UR5, c[0x0][0x10] ;  /* 0x0000040000057ab9 */ /* 0x000fe20000000800 */
[----:B------:R-:W2:Y:S01]  /*6250*/  LDC R3, c[0x0][0x14] ;  /* 0x00000500ff037b82 */ /* 0x000ea20000000800 */
[----:B------:R-:W-:Y:S01]  /*6260*/  UIMAD.WIDE.U32 UR4, UR4, UR5, URZ ;  /* 0x00000005040472a5 */ /* 0x000fe2000f8e003f */
[----:B------:R-:W-:Y:S02]  /*6270*/  IMAD.MOV.U32 R77, RZ, RZ, -0x1 ;  /* 0xffffffffff4d7424 */ /* 0x000fe400078e00ff */
[----:B------:R-:W-:-:S03]  /*6280*/  IMAD.MOV.U32 R73, RZ, RZ, -0x1 ;  /* 0xffffffffff497424 */ /* 0x000fc600078e00ff */
[----:B--2---:R-:W-:-:S04]  /*6290*/  IMAD.WIDE.U32 R16, R3, UR4, R16 ;  /* 0x0000000403107c25 */ /* 0x004fc8000f8e0010 */
[----:B------:R-:W-:Y:S01]  /*62a0*/  IMAD R3, R3, UR5, RZ ;  /* 0x0000000503037c24 */ /* 0x000fe2000f8e02ff */
[----:B------:R-:W-:Y:S02]  /*62b0*/  ULDC.64 UR4, c[0x0][0x650] ;  /* 0x0001940000047ab9 */ /* 0x000fe40000000a00 */
[----:B------:R-:W-:Y:S01]  /*62c0*/  ISETP.GE.U32.AND P0, PT, R16, UR4, PT ;  /* 0x0000000410007c0c */ /* 0x000fe2000bf06070 */
[--C-:B------:R-:W-:Y:S01]  /*62d0*/  IMAD.IADD R17, R17, 0x1, R3.reuse ;  /* 0x0000000111117824 */ /* 0x100fe200078e0203 */
[----:B------:R-:W-:-:S04]  /*62e0*/  PRMT R3, RZ, 0x7610, R3 ;  /* 0x00007610ff037816 */ /* 0x000fc80000000003 */
[----:B------:R-:W-:-:S13]  /*62f0*/  ISETP.GE.U32.AND.EX P0, PT, R17, UR5, PT, P0 ;  /* 0x0000000511007c0c */ /* 0x000fda000bf06100 */
[----:B------:R-:W-:Y:S05]  /*6300*/  @P0 BRA `(.L_x_127) ;  /* 0x0000000400640947 */ /* 0x000fea0003800000 */
[----:B-1-34-:R-:W1:Y:S01]  /*6310*/  S2R R12, SR_CTAID.X ;  /* 0x00000000000c7919 */ /* 0x01ae620000002500 */
[----:B0-----:R-:W0:Y:S01]  /*6320*/  LDC.64 R10, c[0x0][0x628] ;  /* 0x00018a00ff0a7b82 */ /* 0x001e220000000a00 */
[----:B------:R-:W-:Y:S01]  /*6330*/  ULDC UR4, c[0x0][0x150] ;  /* 0x0000540000047ab9 */ /* 0x000fe20000000800 */
[----:B------:R-:W-:Y:S01]  /*6340*/  IMAD.MOV.U32 R8, RZ, RZ, R16 ;  /* 0x000000ffff087224 */ /* 0x000fe200078e0010 */
[----:B------:R-:W2:Y:S01]  /*6350*/  S2R R24, SR_CTAID.Y ;  /* 0x0000000000187919 */ /* 0x000ea20000002600 */
[----:B------:R-:W-:-:S04]  /*6360*/  IMAD.MOV.U32 R9, RZ, RZ, R17 ;  /* 0x000000ffff097224 */ /* 0x000fc800078e0011 */
[----:B------:R-:W3:Y:S08]  /*6370*/  LDC R21, c[0x0][0x144] ;  /* 0x00005100ff157b82 */ /* 0x000ef00000000800 */
[----:B------:R-:W4:Y:S08]  /*6380*/  LDC R0, c[0x0][0x630] ;  /* 0x00018c00ff007b82 */ /* 0x000f300000000800 */
[----:B------:R-:W2:Y:S01]  /*6390*/  LDC.64 R14, c[0x0][0x620] ;  /* 0x00018800ff0e7b82 */ /* 0x000ea20000000a00 */
[----:B0-----:R-:W-:-:S04]  /*63a0*/  ISETP.NE.U32.AND P0, PT, R10, RZ, PT ;  /* 0x000000ff0a00720c */ /* 0x001fc80003f05070 */
[----:B------:R-:W-:Y:S02]  /*63b0*/  ISETP.NE.AND.EX P0, PT, R11, RZ, PT, P0 ;  /* 0x000000ff0b00720c */ /* 0x000fe40003f05300 */
[----:B-1----:R-:W-:-:S05]  /*63c0*/  I2FP.F32.U32 R3, R12 ;  /* 0x0000000c00037245 */ /* 0x002fca0000201000 */
[----:B------:R-:W-:-:S04]  /*63d0*/  FMUL R3, R3, UR4 ;  /* 0x0000000403037c20 */ /* 0x000fc80008400000 */
[----:B------:R0:W1:Y:S02]  /*63e0*/  F2I.U32.TRUNC.NTZ R20, R3 ;  /* 0x0000000300147305 */ /* 0x000064000020f000 */
[----:B---34-:R-:W-:Y:S05]  /*63f0*/  @!P0 BRA `(.L_x_128) ;  /* 0x0000000000288947 */ /* 0x018fea0003800000 */
[----:B0-----:R-:W0:Y:S02]  /*6400*/  LDC R3, c[0x0][0x634] ;  /* 0x00018d00ff037b82 */ /* 0x001e240000000800 */
        /* <DEDUP_REMOVED lines=9> */
.L_x_128:
[----:B------:R-:W3:Y:S01]  /*64a0*/  LDC.64 R28, c[0x0][0x640] ;  /* 0x00019000ff1c7b82 */ /* 0x000ee20000000a00 */
[-CC-:B------:R-:W-:Y:S01]  /*64b0*/  SHF.R.U64 R73, R8, R0.reuse, R9.reuse ;  /* 0x0000000008497219 */ /* 0x180fe20000001209 */
[----:B-1----:R-:W-:Y:S01]  /*64c0*/  IMAD.MOV R20, RZ, RZ, -R20 ;  /* 0x000000ffff147224 */ /* 0x002fe200078e0a14 */
[----:B------:R-:W-:Y:S01]  /*64d0*/  SHF.R.U32.HI R0, RZ, R0, R9 ;  /* 0x00000000ff007219 */ /* 0x000fe20000011609 */
[----:B------:R-:W-:Y:S01]  /*64e0*/  ULDC UR4, c[0x0][0x154] ;  /* 0x0000550000047ab9 */ /* 0x000fe20000000800 */
[----:B0-----:R-:W-:Y:S01]  /*64f0*/  IADD3 R3, P0, RZ, -R73, RZ ;  /* 0x80000049ff037210 */ /* 0x001fe20007f1e0ff */
[----:B------:R-:W-:Y:S02]  /*6500*/  IMAD R21, R21, R20, R12 ;  /* 0x0000001415157224 */ /* 0x000fe400078e020c */
[----:B------:R-:W0:Y:S01]  /*6510*/  LDC R6, c[0x0][0x618] ;  /* 0x00018600ff067b82 */ /* 0x000e220000000800 */
[----:B------:R-:W-:Y:S02]  /*6520*/  IMAD.MOV.U32 R7, RZ, RZ, 0x1 ;  /* 0x00000001ff077424 */ /* 0x000fe400078e00ff */
[----:B------:R-:W-:-:S04]  /*6530*/  IMAD.X R5, RZ, RZ, ~R0, P0 ;  /* 0x000000ffff057224 */ /* 0x000fc800000e0e00 */
[-C--:B--2---:R-:W-:Y:S01]  /*6540*/  IMAD R0, R5, R14.reuse, RZ ;  /* 0x0000000e05007224 */ /* 0x084fe200078e02ff */
[----:B------:R-:W1:Y:S01]  /*6550*/  LDC R8, c[0x0][0x608] ;  /* 0x00018200ff087b82 */ /* 0x000e620000000800 */
[----:B------:R-:W-:-:S04]  /*6560*/  IMAD.WIDE.U32 R4, R3, R14, R16 ;  /* 0x0000000e03047225 */ /* 0x000fc800078e0010 */
[----:B------:R-:W-:Y:S01]  /*6570*/  IMAD R3, R3, R15, R0 ;  /* 0x0000000f03037224 */ /* 0x000fe200078e0200 */
[----:B------:R-:W-:Y:S02]  /*6580*/  I2FP.F32.U32 R0, R24 ;  /* 0x0000001800007245 */ /* 0x000fe40000201000 */
[----:B------:R-:W2:Y:S01]  /*6590*/  LDC R26, c[0x0][0x658] ;  /* 0x00019600ff1a7b82 */ /* 0x000ea20000000800 */
[----:B------:R-:W-:Y:S01]  /*65a0*/  IMAD.IADD R3, R5, 0x1, R3 ;  /* 0x0000000105037824 */ /* 0x000fe200078e0203 */
[----:B---3--:R-:W-:Y:S01]  /*65b0*/  ISETP.NE.U32.AND P0, PT, R28, RZ, PT ;  /* 0x000000ff1c00720c */ /* 0x008fe20003f05070 */
[----:B------:R-:W-:Y:S01]  /*65c0*/  FMUL R0, R0, UR4 ;  /* 0x0000000400007c20 */ /* 0x000fe20008400000 */
[----:B------:R-:W-:Y:S02]  /*65d0*/  IMAD.MOV.U32 R5, RZ, RZ, -0x1 ;  /* 0xffffffffff057424 */ /* 0x000fe400078e00ff */
[----:B------:R-:W-:Y:S01]  /*65e0*/  ISETP.NE.AND.EX P0, PT, R29, RZ, PT, P0 ;  /* 0x000000ff1d00720c */ /* 0x000fe20003f05300 */
[----:B------:R3:W4:Y:S01]  /*65f0*/  F2I.U32.TRUNC.NTZ R13, R0 ;  /* 0x00000000000d7305 */ /* 0x000722000020f000 */
[----:B------:R-:W3:Y:S01]  /*6600*/  LDC R15, c[0x0][0x148] ;  /* 0x00005200ff0f7b82 */ /* 0x000ee20000000800 */
[----:B0-----:R-:W-:-:S02]  /*6610*/  SHF.R.U64 R12, R4, R6, R3 ;  /* 0x00000006040c7219 */ /* 0x001fc40000001203 */
[----:B------:R-:W-:-:S05]  /*6620*/  SHF.R.U32.HI R3, RZ, R6, R3 ;  /* 0x00000006ff037219 */ /* 0x000fca0000011603 */
[----:B------:R-:W0:Y:S01]  /*6630*/  LDC R20, c[0x0][0x600] ;  /* 0x00018000ff147b82 */ /* 0x000e220000000800 */
[-CC-:B-1----:R-:W-:Y:S02]  /*6640*/  SHF.R.U64 R10, R12, R8.reuse, R3.reuse ;  /* 0x000000080c0a7219 */ /* 0x182fe40000001203 */
[----:B------:R-:W-:-:S05]  /*6650*/  SHF.R.U32.HI R3, RZ, R8, R3 ;  /* 0x00000008ff037219 */ /* 0x000fca0000011603 */
[----:B------:R-:W1:Y:S01]  /*6660*/  LDC R27, c[0x0][0x648] ;  /* 0x00019200ff1b7b82 */ /* 0x000e620000000800 */
[-C--:B--2---:R-:W-:Y:S02]  /*6670*/  SHF.L.U32 R4, R5, R26.reuse, RZ ;  /* 0x0000001a05047219 */ /* 0x084fe400000006ff */
[-CC-:B------:R-:W-:Y:S02]  /*6680*/  SHF.R.U64 R14, R10, R26.reuse, R3.reuse ;  /* 0x0000001a0a0e7219 */ /* 0x180fe40000001203 */
[----:B------:R-:W-:Y:S02]  /*6690*/  SHF.R.U32.HI R5, RZ, R26, R3 ;  /* 0x0000001aff057219 */ /* 0x000fe40000011603 */
[----:B------:R-:W-:Y:S01]  /*66a0*/  LOP3.LUT R25, RZ, R4, RZ, 0x33, !PT ;  /* 0x00000004ff197212 */ /* 0x000fe200078e33ff */
[----:B------:R-:W2:Y:S01]  /*66b0*/  LDC R30, c[0x0][0x638] ;  /* 0x00018e00ff1e7b82 */ /* 0x000ea20000000800 */
[----:B------:R-:W-:Y:S01]  /*66c0*/  SHF.L.U32 R26, R7, R26, RZ ;  /* 0x0000001a071a7219 */ /* 0x000fe200000006ff */
[----:B------:R-:W-:-:S06]  /*66d0*/  IMAD.MOV.U32 R4, RZ, RZ, R14 ;  /* 0x000000ffff047224 */ /* 0x000fcc00078e000e */
[----:B------:R-:W0:Y:S01]  /*66e0*/  LDC R31, c[0x0][0x610] ;  /* 0x00018400ff1f7b82 */ /* 0x000e220000000800 */
[----:B----4-:R-:W-:Y:S05]  /*66f0*/  @!P0 BRA `(.L_x_129) ;  /* 0x0000000000288947 */ /* 0x010fea0003800000 */
        /* <DEDUP_REMOVED lines=10> */
.L_x_129:
[----:B------:R-:W-:Y:S01]  /*67a0*/  ISETP.NE.AND P0, PT, R2, 0x1, PT ;  /* 0x000000010200780c */ /* 0x000fe20003f05270 */
[----:B0-----:R-:W-:Y:S01]  /*67b0*/  VIADD R7, R20, 0xffffffff ;  /* 0xffffffff14077836 */ /* 0x001fe20000000000 */
[----:B-1-3--:R-:W-:Y:S01]  /*67c0*/  SHF.R.U64 R0, R4, R27, R5 ;  /* 0x0000001b04007219 */ /* 0x00afe20000001205 */
[----:B------:R-:W-:Y:S01]  /*67d0*/  IMAD.MOV R13, RZ, RZ, -R13 ;  /* 0x000000ffff0d7224 */ /* 0x000fe200078e0a0d */
[----:B------:R-:W-:Y:S01]  /*67e0*/  LOP3.LUT R5, R10, R25, RZ, 0xc0, !PT ;  /* 0x000000190a057212 */ /* 0x000fe200078ec0ff */
[----:B------:R-:W-:Y:S01]  /*67f0*/  IMAD.MOV.U32 R4, RZ, RZ, 0x1 ;  /* 0x00000001ff047424 */ /* 0x000fe200078e00ff */
[----:B------:R-:W-:Y:S01]  /*6800*/  LOP3.LUT R12, R12, R7, RZ, 0xc0, !PT ;  /* 0x000000070c0c7212 */ /* 0x000fe200078ec0ff */
[----:B------:R-:W-:Y:S02]  /*6810*/  IMAD.MOV R3, RZ, RZ, -R0 ;  /* 0x000000ffff037224 */ /* 0x000fe400078e0a00 */
[----:B------:R-:W-:Y:S02]  /*6820*/  IMAD R0, R26, R0, R5 ;  /* 0x000000001a007224 */ /* 0x000fe400078e0205 */
[----:B--2---:R-:W-:-:S02]  /*6830*/  IMAD R3, R3, R30, R14 ;  /* 0x0000001e03037224 */ /* 0x004fc400078e020e */
[----:B------:R-:W-:Y:S02]  /*6840*/  @P0 IMAD R21, R15, R13, R24 ;  /* 0x0000000d0f150224 */ /* 0x000fe400078e0218 */
[----:B------:R-:W-:Y:S01]  /*6850*/  IMAD R5, R3, R20, R12 ;  /* 0x0000001403057224 */ /* 0x000fe200078e020c */
[----:B------:R-:W-:Y:S01]  /*6860*/  PRMT R3, R4, 0x7610, R3 ;  /* 0x0000761004037816 */ /* 0x000fe20000000003 */
[----:B------:R-:W-:-:S05]  /*6870*/  IMAD R0, R0, R31, R21 ;  /* 0x0000001f00007224 */ /* 0x000fca00078e0215 */
[----:B------:R-:W-:Y:S02]  /*6880*/  SEL R77, R5, R0, !P0 ;  /* 0x00000000054d7207 */ /* 0x000fe40004000000 */
[----:B------:R-:W-:-:S07]  /*6890*/  SEL R0, R0, R5, !P0 ;  /* 0x0000000500007207 */ /* 0x000fce0004000000 */
.L_x_127:
[----:B------:R-:W-:Y:S01]  /*68a0*/  LOP3.LUT P0, RZ, R3, 0xff, RZ, 0xc0, !PT ;  /* 0x000000ff03ff7812 */ /* 0x000fe2000780c0ff */
[----:B------:R-:W-:-:S12]  /*68b0*/  IMAD.MOV.U32 R76, RZ, RZ, R0 ;  /* 0x000000ffff4c7224 */ /* 0x000fd800078e0000 */
[----:B------:R-:W-:Y:S05]  /*68c0*/  @P0 BRA `(.L_x_130) ;  /* 0xffffffa800500947 */ /* 0x000fea000383ffff */
[----:B------:R-:W-:Y:S05]  /*68d0*/  EXIT ;  /* 0x000000000000794d */ /* 0x000fea0003800000 */
.L_x_7:
[----:B0-----:R-:W-:Y:S01]  /*68e0*/  ULDC.64 UR4, c[0x0][0x650] ;  /* 0x0001940000047ab9 */ /* 0x001fe20000000a00 */
        /* <DEDUP_REMOVED lines=25> */
.L_x_132:
[----:B------:R-:W0:Y:S01]  /*6a80*/  LDC.64 R28, c[0x0][0x640] ;  /* 0x00019000ff1c7b82 */ /* 0x000e220000000a00 */
[-CC-:B------:R-:W-:Y:S01]  /*6a90*/  SHF.R.U64 R22, R12, R6.reuse, R13.reuse ;  /* 0x000000060c167219 */ /* 0x180fe2000000120d */
[----:B------:R-:W-:Y:S01]  /*6aa0*/  IMAD.MOV.U32 R30, RZ, RZ, 0x1 ;  /* 0x00000001ff1e7424 */ /* 0x000fe200078e00ff */
[----:B------:R-:W-:Y:S02]  /*6ab0*/  SHF.R.U32.HI R6, RZ, R6, R13 ;  /* 0x00000006ff067219 */ /* 0x000fe4000001160d */
        /* <DEDUP_REMOVED lines=8> */
[----:B------:R-:W-:Y:S01]  /*6b40*/  IMAD.IADD R9, R9, 0x1, R11 ;  /* 0x0000000109097824 */ /* 0x000fe200078e020b */
[----:B0-----:R-:W-:-:S04]  /*6b50*/  ISETP.NE.U32.AND P0, PT, R28, RZ, PT ;  /* 0x000000ff1c00720c */ /* 0x001fc80003f05070 */
[----:B------:R-:W-:Y:S02]  /*6b60*/  ISETP.NE.AND.EX P0, PT, R29, RZ, PT, P0 ;  /* 0x000000ff1d00720c */ /* 0x000fe40003f05300 */
[----:B------:R-:W0:Y:S01]  /*6b70*/  LDC R20, c[0x0][0x600] ;  /* 0x00018000ff147b82 */ /* 0x000e220000000800 */
[-CC-:B-1----:R-:W-:Y:S01]  /*6b80*/  SHF.R.U64 R14, R8, R10.reuse, R9.reuse ;  /* 0x0000000a080e7219 */ /* 0x182fe20000001209 */
[----:B------:R-:W-:Y:S01]  /*6b90*/  IMAD.MOV.U32 R8, RZ, RZ, -0x1 ;  /* 0xffffffffff087424 */ /* 0x000fe200078e00ff */
[----:B------:R-:W-:-:S05]  /*6ba0*/  SHF.R.U32.HI R9, RZ, R10, R9 ;  /* 0x0000000aff097219 */ /* 0x000fca0000011609 */
[----:B------:R-:W1:Y:S01]  /*6bb0*/  LDC R24, c[0x0][0x648] ;  /* 0x00019200ff187b82 */ /* 0x000e620000000800 */
[-CC-:B--2---:R-:W-:Y:S02]  /*6bc0*/  SHF.R.U64 R23, R14, R12.reuse, R9.reuse ;  /* 0x0000000c0e177219 */ /* 0x184fe40000001209 */
[----:B------:R-:W-:-:S05]  /*6bd0*/  SHF.R.U32.HI R6, RZ, R12, R9 ;  /* 0x0000000cff067219 */ /* 0x000fca0000011609 */
[----:B------:R-:W2:Y:S01]  /*6be0*/  LDC R26, c[0x0][0x638] ;  /* 0x00018e00ff1a7b82 */ /* 0x000ea20000000800 */
[-C--:B---3--:R-:W-:Y:S02]  /*6bf0*/  SHF.L.U32 R8, R8, R27.reuse, RZ ;  /* 0x0000001b08087219 */ /* 0x088fe400000006ff */
[-CC-:B------:R-:W-:Y:S02]  /*6c00*/  SHF.R.U64 R25, R23, R27.reuse, R6.reuse ;  /* 0x0000001b17197219 */ /* 0x180fe40000001206 */
[----:B------:R-:W-:Y:S02]  /*6c10*/  LOP3.LUT R32, RZ, R8, RZ, 0x33, !PT ;  /* 0x00000008ff207212 */ /* 0x000fe400078e33ff */
[----:B------:R-:W-:Y:S01]  /*6c20*/  SHF.R.U32.HI R9, RZ, R27, R6 ;  /* 0x0000001bff097219 */ /* 0x000fe20000011606 */
[----:B------:R-:W3:Y:S01]  /*6c30*/  LDC R31, c[0x0][0x610] ;  /* 0x00018400ff1f7b82 */ /* 0x000ee20000000800 */
[----:B------:R-:W-:Y:S01]  /*6c40*/  IMAD.MOV.U32 R8, RZ, RZ, R25 ;  /* 0x000000ffff087224 */ /* 0x000fe200078e0019 */
[----:B------:R-:W-:Y:S06]  /*6c50*/  @!P0 BRA `(.L_x_133) ;  /* 0x0000000000288947 */ /* 0x000fec0003800000 */
        /* <DEDUP_REMOVED lines=10> */
.L_x_133:
[----:B------:R-:W-:Y:S02]  /*6d00*/  ISETP.NE.AND P0, PT, R2, 0x1, PT ;  /* 0x000000010200780c */ /* 0x000fe40003f05270 */
[----:B-1----:R-:W-:Y:S01]  /*6d10*/  SHF.R.U64 R6, R8, R24, R9 ;  /* 0x0000001808067219 */ /* 0x002fe20000001209 */
[----:B0-----:R-:W-:Y:S01]  /*6d20*/  VIADD R9, R20, 0xffffffff ;  /* 0xffffffff14097836 */ /* 0x001fe20000000000 */
[----:B------:R-:W-:Y:S02]  /*6d30*/  SHF.L.U32 R30, R30, R27, RZ ;  /* 0x0000001b1e1e7219 */ /* 0x000fe400000006ff */
[----:B------:R-:W-:Y:S01]  /*6d40*/  LOP3.LUT R5, R23, R32, RZ, 0xc0, !PT ;  /* 0x0000002017057212 */ /* 0x000fe200078ec0ff */
[----:B------:R-:W-:-:S04]  /*6d50*/  IMAD.MOV R8, RZ, RZ, -R6 ;  /* 0x000000ffff087224 */ /* 0x000fc800078e0a06 */
[----:B------:R-:W-:Y:S01]  /*6d60*/  IMAD R6, R30, R6, R5 ;  /* 0x000000061e067224 */ /* 0x000fe200078e0205 */
[----:B------:R-:W-:Y:S01]  /*6d70*/  LOP3.LUT R5, R14, R9, RZ, 0xc0, !PT ;  /* 0x000000090e057212 */ /* 0x000fe200078ec0ff */
[----:B------:R-:W-:Y:S02]  /*6d80*/  @P0 IMAD R3, R7, R21, R4 ;  /* 0x0000001507030224 */ /* 0x000fe400078e0204 */
[----:B--2---:R-:W-:Y:S02]  /*6d90*/  IMAD R4, R8, R26, R25 ;  /* 0x0000001a08047224 */ /* 0x004fe400078e0219 */
[----:B---3--:R-:W-:Y:S02]  /*6da0*/  IMAD R3, R6, R31, R3 ;  /* 0x0000001f06037224 */ /* 0x008fe400078e0203 */
[----:B------:R-:W-:Y:S02]  /*6db0*/  IMAD R4, R4, R20, R5 ;  /* 0x0000001404047224 */ /* 0x000fe400078e0205 */
[----:B------:R-:W-:-:S02]  /*6dc0*/  IMAD.MOV.U32 R8, RZ, RZ, 0x1 ;  /* 0x00000001ff087424 */ /* 0x000fc400078e00ff */
[----:B------:R-:W-:Y:S01]  /*6dd0*/  IMAD.MOV.U32 R6, RZ, RZ, R22 ;  /* 0x000000ffff067224 */ /* 0x000fe200078e0016 */
[----:B------:R-:W-:Y:S02]  /*6de0*/  SEL R20, R4, R3, !P0 ;  /* 0x0000000304147207 */ /* 0x000fe40004000000 */
[----:B------:R-:W-:-:S07]  /*6df0*/  SEL R13, R3, R4, !P0 ;  /* 0x00000004030d7207 */ /* 0x000fce0004000000 */
.L_x_131:
[----:B------:R-:W-:-:S08]  /*6e00*/  NOP ;  /* 0x0000000000007918 */ /* 0x000fd00000000000 */
[----:B------:R-:W0:-:S00]  /*6e10*/  USETMAXREG.DEALLOC.CTAPOOL 0x28 ;  /* 0x00000028000079c8 */ /* 0x000e0000080e0500 */
[----:B0-----:R-:W-:-:S13]  /*6e20*/  ISETP.NE.AND P0, PT, R0, RZ, PT ;  /* 0x000000ff0000720c */ /* 0x001fda0003f05270 */
[----:B------:R-:W-:Y:S05]  /*6e30*/  @P0 EXIT ;  /* 0x000000000000094d */ /* 0x000fea0003800000 */
[----:B------:R-:W-:Y:S01]  /*6e40*/  LOP3.LUT P0, RZ, R8, 0xff, RZ, 0xc0, !PT ;  /* 0x000000ff08ff7812 */ /* 0x000fe2000780c0ff */
[----:B------:R-:W-:Y:S02]  /*6e50*/  IMAD.MOV.U32 R0, RZ, RZ, 0x1 ;  /* 0x00000001ff007424 */ /* 0x000fe400078e00ff */
[----:B------:R-:W-:-:S10]  /*6e60*/  IMAD.MOV.U32 R3, RZ, RZ, RZ ;  /* 0x000000ffff037224 */ /* 0x000fd400078e00ff */
[----:B------:R-:W-:Y:S05]  /*6e70*/  @!P0 BRA `(.L_x_134) ;  /* 0x0000000c003c8947 */ /* 0x000fea0003800000 */
[----:B------:R-:W0:Y:S01]  /*6e80*/  LDC R0, c[0x0][0x28c] ;  /* 0x0000a300ff007b82 */ /* 0x000e220000000800 */
[----:B------:R-:W1:Y:S01]  /*6e90*/  S2R R9, SR_CgaCtaId ;  /* 0x0000000000097919 */ /* 0x000e620000008800 */
[----:B------:R-:W-:Y:S01]  /*6ea0*/  ULDC UR5, c[0x0][0x600] ;  /* 0x0001800000057ab9 */ /* 0x000fe20000000800 */
[----:B------:R-:W-:Y:S01]  /*6eb0*/  ULDC UR4, c[0x0][0xc] ;  /* 0x0000030000047ab9 */ /* 0x000fe20000000800 */
[----:B------:R-:W-:Y:S01]  /*6ec0*/  UIADD3 UR16, UR5, -0x1, URZ ;  /* 0xffffffff05107890 */ /* 0x000fe2000fffe03f */
[----:B------:R-:W-:Y:S01]  /*6ed0*/  BSSY B0, `(.L_x_134) ;  /* 0x00000c9000007945 */ /* 0x000fe20003800000 */
[----:B------:R-:W-:Y:S01]  /*6ee0*/  ULDC UR6, c[0x0][0x658] ;  /* 0x0001960000067ab9 */ /* 0x000fe20000000800 */
[----:B------:R-:W-:Y:S01]  /*6ef0*/  ULDC UR5, c[0x0][0x10] ;  /* 0x0000040000057ab9 */ /* 0x000fe20000000800 */
[----:B------:R-:W-:Y:S01]  /*6f00*/  UMOV UR7, 0xffffffff ;  /* 0xffffffff00077882 */ /* 0x000fe20000000000 */
[----:B------:R-:W-:Y:S01]  /*6f10*/  UMOV UR8, 0x1 ;  /* 0x0000000100087882 */ /* 0x000fe20000000000 */
[----:B------:R-:W-:Y:S01]  /*6f20*/  UIMAD.WIDE.U32 UR4, UR4, UR5, URZ ;  /* 0x00000005040472a5 */ /* 0x000fe2000f8e003f */
[----:B------:R-:W-:Y:S01]  /*6f30*/  IMAD.MOV.U32 R11, RZ, RZ, 0x1 ;  /* 0x00000001ff0b7424 */ /* 0x000fe200078e00ff */
[----:B------:R-:W-:Y:S01]  /*6f40*/  USHF.L.U32 UR7, UR7, UR6, URZ ;  /* 0x0000000607077299 */ /* 0x000fe2000800063f */
[----:B------:R-:W-:Y:S01]  /*6f50*/  LOP3.LUT R8, R19, 0x2, RZ, 0xfc, !PT ;  /* 0x0000000213087812 */ /* 0x000fe200078efcff */
[----:B------:R-:W-:-:S02]  /*6f60*/  USHF.L.U32 UR18, UR8, UR6, URZ ;  /* 0x0000000608127299 */ /* 0x000fc4000800063f */
[----:B------:R-:W-:Y:S01]  /*6f70*/  ULOP3.LUT UR17, URZ, UR7, URZ, 0x33, !UPT ;  /* 0x000000073f117292 */ /* 0x000fe2000f8e333f */
[----:B------:R-:W-:Y:S01]  /*6f80*/  ULDC UR6, c[0x0][0x14] ;  /* 0x0000050000067ab9 */ /* 0x000fe20000000800 */
[----:B------:R-:W-:Y:S01]  /*6f90*/  ULDC.64 UR22, c[0x0][0x198] ;  /* 0x0000660000167ab9 */ /* 0x000fe20000000a00 */
[----:B------:R-:W-:Y:S02]  /*6fa0*/  UIMAD.WIDE.U32 UR20, UR4, UR6, URZ ;  /* 0x00000006041472a5 */ /* 0x000fe4000f8e003f */
[----:B------:R-:W-:Y:S01]  /*6fb0*/  UIMAD UR13, UR5, UR6, URZ ;  /* 0x00000006050d72a4 */ /* 0x000fe2000f8e023f */
[----:B0-----:R-:W-:-:S03]  /*6fc0*/  VIADD R0, R0, 0x3f ;  /* 0x0000003f00007836 */ /* 0x001fc60000000000 */
[----:B------:R-:W-:Y:S02]  /*6fd0*/  UIADD3 UR13, UR21, UR13, URZ ;  /* 0x0000000d150d7290 */ /* 0x000fe4000fffe03f */
[----:B------:R-:W-:-:S04]  /*6fe0*/  SHF.R.S32.HI R3, RZ, 0x1f, R0 ;  /* 0x0000001fff037819 */ /* 0x000fc80000011400 */
[----:B------:R-:W-:Y:S01]  /*6ff0*/  LEA.HI R3, R3, R0, RZ, 0x6 ;  /* 0x0000000003037211 */ /* 0x000fe200078f30ff */
[----:B------:R-:W-:Y:S01]  /*7000*/  IMAD.MOV.U32 R0, RZ, RZ, 0x1 ;  /* 0x00000001ff007424 */ /* 0x000fe200078e00ff */
[----:B-1----:R-:W-:Y:S02]  /*7010*/  LOP3.LUT R9, R9, 0x1, RZ, 0xc0, !PT ;  /* 0x0000000109097812 */ /* 0x002fe400078ec0ff */
[----:B------:R-:W-:Y:S01]  /*7020*/  SHF.R.S32.HI R10, RZ, 0x6, R3 ;  /* 0x00000006ff0a7819 */ /* 0x000fe20000011403 */
[----:B------:R-:W-:-:S04]  /*7030*/  IMAD.MOV.U32 R3, RZ, RZ, RZ ;  /* 0x000000ffff037224 */ /* 0x000fc800078e00ff */
[----:B------:R-:W-:-:S07]  /*7040*/  VIADD R12, R10, 0x1 ;  /* 0x000000010a0c7836 */ /* 0x000fce0000000000 */
.L_x_145:
[----:B------:R-:W-:-:S03]  /*7050*/  UMOV UR4, 0xffffffff ;  /* 0xffffffff00047882 */ /* 0x000fc60000000000 */
[----:B------:R-:W-:Y:S05]  /*7060*/  BRA.DIV UR4, `(.L_x_135) ;  /* 0x0000000e04d07947 */ /* 0x000fea000b800000 */
[----:B------:R-:W-:-:S13]  /*7070*/  ELECT P6, URZ, PT ;  /* 0x00000000003f782f */ /* 0x000fda00038c0000 */
.L_x_157:
[----:B------:R-:W0:Y:S01]  /*7080*/  LDC R4, c[0x0][0x28c] ;  /* 0x0000a300ff047b82 */ /* 0x000e220000000800 */
[----:B------:R-:W-:Y:S01]  /*7090*/  BSSY B1, `(.L_x_136) ;  /* 0x000003a000017945 */ /* 0x000fe20003800000 */
[----:B0-----:R-:W-:-:S13]  /*70a0*/  ISETP.LT.OR P6, PT, R4, 0x1, !P6 ;  /* 0x000000010400780c */ /* 0x001fda00077c1670 */
[----:B------:R-:W-:Y:S05]  /*70b0*/  @P6 BRA `(.L_x_137) ;  /* 0x0000000000dc6947 */ /* 0x000fea0003800000 */
[----:B------:R-:W-:Y:S02]  /*70c0*/  IMAD R20, R20, 0x2, R9 ;  /* 0x0000000214147824 */ /* 0x000fe400078e0209 */
[----:B------:R-:W-:Y:S02]  /*70d0*/  IMAD.SHL.U32 R21, R13, 0x100, RZ ;  /* 0x000001000d157824 */ /* 0x000fe400078e00ff */
[----:B------:R-:W-:Y:S02]  /*70e0*/  IMAD.MOV.U32 R22, RZ, RZ, RZ ;  /* 0x000000ffff167224 */ /* 0x000fe400078e00ff */
[----:B------:R-:W-:Y:S02]  /*70f0*/  IMAD.MOV.U32 R4, RZ, RZ, R12 ;  /* 0x000000ffff047224 */ /* 0x000fe400078e000c */
[----:B------:R-:W-:Y:S02]  /*7100*/  IMAD.MOV.U32 R5, RZ, RZ, R0 ;  /* 0x000000ffff057224 */ /* 0x000fe400078e0000 */
[----:B------:R-:W-:-:S02]  /*7110*/  IMAD.MOV.U32 R14, RZ, RZ, R3 ;  /* 0x000000ffff0e7224 */ /* 0x000fc400078e0003 */
[----:B------:R-:W-:-:S07]  /*7120*/  IMAD R15, R20, 0x18, RZ ;  /* 0x00000018140f7824 */ /* 0x000fce00078e02ff */
.L_x_140:
[----:B------:R-:W0:Y:S01]  /*7130*/  S2R R20, SR_CgaCtaId ;  /* 0x0000000000147919 */ /* 0x000e220000008800 */
[----:B------:R-:W-:Y:S02]  /*7140*/  MOV R7, 0x400 ;  /* 0x0000040000077802 */ /* 0x000fe40000000f00 */
[----:B------:R-:W-:-:S13]  /*7150*/  LOP3.LUT P1, RZ, R18, 0x7f, RZ, 0xc0, !PT ;  /* 0x0000007f12ff7812 */ /* 0x000fda000782c0ff */
[----:B------:R-:W1:Y:S01]  /*7160*/  @!P1 LDC R13, c[0x0][0x500] ;  /* 0x00014000ff0d9b82 */ /* 0x000e620000000800 */
[----:B0-----:R-:W-:Y:S02]  /*7170*/  LEA R23, R20, R7, 0x18 ;  /* 0x0000000714177211 */ /* 0x001fe400078ec0ff */
[----:B------:R-:W-:-:S03]  /*7180*/  SHF.L.U32 R7, R5, 0x1f, RZ ;  /* 0x0000001f05077819 */ /* 0x000fc600000006ff */
[----:B------:R-:W-:-:S04]  /*7190*/  IMAD R20, R14, 0x8, R23 ;  /* 0x000000080e147824 */ /* 0x000fc800078e0217 */
[----:B------:R-:W0:Y:S02]  /*71a0*/  SYNCS.PHASECHK.TRANS64.TRYWAIT P0, [R20+URZ+0x28], R7 ;  /* 0x00002807140075a7 */ /* 0x000e24000800017f */
[----:B01----:R-:W-:Y:S05]  /*71b0*/  @!P0 BRA `(.L_x_138) ;  /* 0x0000000c009c8947 */ /* 0x003fea0003800000 */
.L_x_158:
[----:B0-----:R-:W-:Y:S01]  /*71c0*/  PRMT R7, R8, 0x9910, RZ ;  /* 0x0000991008077816 */ /* 0x001fe200000000ff */
[----:B------:R0:W-:Y:S03]  /*71d0*/  @!P1 SYNCS.ARRIVE.TRANS64 RZ, [R20+URZ], R13 ;  /* 0x0000000d14ff99a7 */ /* 0x0001e6000800003f */
[----:B------:R-:W-:-:S13]  /*71e0*/  ISETP.NE.AND P0, PT, R7, 0x2, PT ;  /* 0x000000020700780c */ /* 0x000fda0003f05270 */
[----:B0-----:R-:W-:Y:S05]  /*71f0*/  @P0 BRA `(.L_x_139) ;  /* 0x0000000000040947 */ /* 0x001fea0003800000 */
[----:B------:R-:W-:Y:S01]  /*7200*/  BPT.TRAP 0x1 ;  /* 0x000000040000795c */ /* 0x000fe20000300000 */
.L_x_139:
[----:B------:R-:W-:Y:S01]  /*7210*/  IMAD R7, R14, 0x2, R9 ;  /* 0x000000020e077824 */ /* 0x000fe200078e0209 */
[----:B------:R-:W-:Y:S01]  /*7220*/  R2UR UR9, R20 ;  /* 0x00000000140972ca */ /* 0x000fe200000e0000 */
[--C-:B------:R-:W-:Y:S01]  /*7230*/  IMAD R13, R14, 0x8000, R23.reuse ;  /* 0x000080000e0d7824 */ /* 0x100fe200078e0217 */
[----:B------:R-:W-:Y:S01]  /*7240*/  UIADD3 UR4, UP0, UR22, 0xf0, URZ ;  /* 0x000000f016047890 */ /* 0x000fe2000ff1e03f */
[----:B------:R-:W-:Y:S01]  /*7250*/  IMAD R7, R7, 0x600, RZ ;  /* 0x0000060007077824 */ /* 0x000fe200078e02ff */
[----:B------:R-:W-:Y:S01]  /*7260*/  R2UR UR11, R21 ;  /* 0x00000000150b72ca */ /* 0x000fe200000e0000 */
[----:B------:R-:W-:Y:S01]  /*7270*/  VIADD R4, R4, 0xffffffff ;  /* 0xffffffff04047836 */ /* 0x000fe20000000000 */
[----:B------:R-:W-:Y:S01]  /*7280*/  R2UR UR5, R13 ;  /* 0x000000000d0572ca */ /* 0x000fe200000e0000 */
[----:B------:R-:W-:Y:S01]  /*7290*/  IMAD R7, R7, 0x2, R23 ;  /* 0x0000000207077824 */ /* 0x000fe200078e0217 */
[----:B------:R-:W-:Y:S01]  /*72a0*/  R2UR UR10, R22 ;  /* 0x00000000160a72ca */ /* 0x000fe200000e0000 */
[----:B------:R-:W-:Y:S01]  /*72b0*/  UIADD3 UR24, UP1, UR22, 0x1f0, URZ ;  /* 0x000001f016187890 */ /* 0x000fe2000ff3e03f */
[----:B------:R-:W-:Y:S01]  /*72c0*/  R2UR UR12, R6 ;  /* 0x00000000060c72ca */ /* 0x000fe200000e0000 */
[----:B------:R-:W-:Y:S01]  /*72d0*/  VIADD R14, R14, 0x1 ;  /* 0x000000010e0e7836 */ /* 0x000fe20000000000 */
[----:B------:R-:W-:Y:S01]  /*72e0*/  R2UR UR8, R7 ;  /* 0x00000000070872ca */ /* 0x000fe200000e0000 */
[----:B------:R-:W-:Y:S01]  /*72f0*/  UIADD3.X UR25, URZ, UR23, URZ, UP1, !UPT ;  /* 0x000000173f197290 */ /* 0x000fe20008ffe43f */
[----:B------:R-:W-:Y:S01]  /*7300*/  R2UR UR19, R15 ;  /* 0x000000000f1372ca */ /* 0x000fe200000e0000 */
[----:B------:R-:W-:Y:S01]  /*7310*/  UMOV UR6, 0x0 ;  /* 0x0000000000067882 */ /* 0x000fe20000000000 */
[----:B------:R-:W-:Y:S01]  /*7320*/  ISETP.GT.AND P1, PT, R4, 0x1, PT ;  /* 0x000000010400780c */ /* 0x000fe20003f24270 */
[----:B------:R-:W-:Y:S01]  /*7330*/  UMOV UR7, 0x10000000 ;  /* 0x1000000000077882 */ /* 0x000fe20000000000 */
[----:B------:R-:W-:Y:S01]  /*7340*/  ISETP.NE.AND P0, PT, R14, 0x5, PT ;  /* 0x000000050e00780c */ /* 0x000fe20003f05270 */
[----:B------:R-:W-:Y:S01]  /*7350*/  UIADD3 UR14, UR5, 0x100, URZ ;  /* 0x00000100050e7890 */ /* 0x000fe2000fffe03f */
[----:B------:R-:W-:Y:S01]  /*7360*/  VIADD R22, R22, 0x40 ;  /* 0x0000004016167836 */ /* 0x000fe20000000000 */
[----:B------:R-:W-:Y:S01]  /*7370*/  UIADD3.X UR5, URZ, UR23, URZ, UP0, !UPT ;  /* 0x000000173f057290 */ /* 0x000fe200087fe43f */
[----:B------:R-:W-:Y:S01]  /*7380*/  SEL R20, RZ, 0x1, P0 ;  /* 0x00000001ff147807 */ /* 0x000fe20000000000 */
[----:B------:R-:W-:Y:S01]  /*7390*/  UMOV UR26, 0x30000 ;  /* 0x00030000001a7882 */ /* 0x000fe20000000000 */
[----:B------:R-:W-:Y:S01]  /*73a0*/  SEL R14, R14, RZ, P0 ;  /* 0x000000ff0e0e7207 */ /* 0x000fe20000000000 */
[----:B------:R-:W-:Y:S01]  /*73b0*/  UIADD3 UR15, UR8, 0x28100, URZ ;  /* 0x00028100080f7890 */ /* 0x000fe2000fffe03f */
[----:B------:R-:W-:-:S02]  /*73c0*/  LOP3.LUT R5, R5, R20, RZ, 0x3c, !PT ;  /* 0x0000001405057212 */ /* 0x000fc400078e3cff */
[----:B------:R-:W-:Y:S02]  /*73d0*/  UMOV UR8, UR14 ;  /* 0x0000000e00087c82 */ /* 0x000fe40008000000 */
[----:B------:R0:W-:Y:S02]  /*73e0*/  UTMALDG.3D [UR8], [UR4], desc[UR6] ;  /* 0x00000608040075b4 */ /* 0x0001e40008011000 */
[----:B0-----:R-:W-:Y:S01]  /*73f0*/  UMOV UR8, UR15 ;  /* 0x0000000f00087c82 */ /* 0x001fe20008000000 */
[----:B------:R-:W-:Y:S02]  /*7400*/  UMOV UR11, UR19 ;  /* 0x00000013000b7c82 */ /* 0x000fe40008000000 */
[----:B------:R0:W-:Y:S02]  /*7410*/  UTMALDG.3D.MULTICAST [UR8], [UR24], UR26, desc[UR6] ;  /* 0x00000608180073b4 */ /* 0x0001e4000801181a */
[----:B0-----:R-:W-:Y:S05]  /*7420*/  @P1 BRA `(.L_x_140) ;  /* 0xfffffffc00401947 */ /* 0x001fea000383ffff */
.L_x_137:
[----:B------:R-:W-:Y:S05]  /*7430*/  BSYNC B1 ;  /* 0x0000000000017941 */ /* 0x000fea0003800000 */
.L_x_136:
[----:B------:R-:W-:Y:S01]  /*7440*/  LOP3.LUT P1, RZ, R11, 0xff, RZ, 0xc0, !PT ;  /* 0x000000ff0bff7812 */ /* 0x000fe2000782c0ff */
[C---:B------:R-:W-:Y:S01]  /*7450*/  IMAD.IADD R6, R10.reuse, 0x1, R3 ;  /* 0x000000010a067824 */ /* 0x040fe200078e0203 */
[----:B------:R-:W-:Y:S01]  /*7460*/  ULDC.64 UR4, c[0x0][0x650] ;  /* 0x0001940000047ab9 */ /* 0x000fe20000000a00 */
[----:B------:R-:W-:Y:S01]  /*7470*/  ISETP.GE.U32.AND P2, PT, R10, 0x5, PT ;  /* 0x000000050a00780c */ /* 0x000fe20003f46070 */
[----:B------:R-:W-:Y:S01]  /*7480*/  BSSY B1, `(.L_x_141) ;  /* 0x000006b000017945 */ /* 0x000fe20003800000 */
[----:B------:R-:W-:Y:S01]  /*7490*/  IMAD.MOV.U32 R13, RZ, RZ, -0x1 ;  /* 0xffffffffff0d7424 */ /* 0x000fe200078e00ff */
[----:B------:R-:W-:Y:S01]  /*74a0*/  ISETP.GT.U32.AND P0, PT, R6, 0x4, PT ;  /* 0x000000040600780c */ /* 0x000fe20003f04070 */
[----:B------:R-:W-:Y:S01]  /*74b0*/  IMAD.MOV.U32 R20, RZ, RZ, -0x1 ;  /* 0xffffffffff147424 */ /* 0x000fe200078e00ff */
[----:B------:R-:W-:Y:S02]  /*74c0*/  PRMT R11, RZ, 0x7610, R11 ;  /* 0x00007610ff0b7816 */ /* 0x000fe4000000000b */
[----:B------:R-:W-:-:S03]  /*74d0*/  ISETP.LT.U32.AND P0, PT, R10, 0x5, P0 ;  /* 0x000000050a00780c */ /* 0x000fc60000701070 */
[----:B------:R-:W0:Y:S01]  /*74e0*/  @P1 S2R R5, SR_CgaCtaId ;  /* 0x0000000000051919 */ /* 0x000e220000008800 */
[----:B------:R-:W-:-:S04]  /*74f0*/  @P1 MOV R4, 0x400 ;  /* 0x0000040000041802 */ /* 0x000fc80000000f00 */
[----:B0-----:R-:W-:Y:S01]  /*7500*/  @P1 LEA R3, R5, R4, 0x18 ;  /* 0x0000000405031211 */ /* 0x001fe200078ec0ff */
[----:B------:R-:W-:-:S03]  /*7510*/  IMAD.WIDE.U32 R4, R6, -0x33333333, RZ ;  /* 0xcccccccd06047825 */ /* 0x000fc600078e00ff */
[----:B------:R0:W-:Y:S01]  /*7520*/  @P1 SYNCS.ARRIVE.TRANS64.A1T0 RZ, [R3+URZ+0x68], RZ ;  /* 0x000068ff03ff19a7 */ /* 0x0001e2000810003f */
[----:B------:R-:W-:Y:S02]  /*7530*/  IADD3 R16, P1, R16, UR20, RZ ;  /* 0x0000001410107c10 */ /* 0x000fe4000ff3e0ff */
[----:B------:R-:W-:Y:S02]  /*7540*/  SHF.R.U32.HI R5, RZ, 0x2, R5 ;  /* 0x00000002ff057819 */ /* 0x000fe40000011605 */
[----:B------:R-:W-:Y:S02]  /*7550*/  IADD3.X R17, R17, UR13, RZ, P1, !PT ;  /* 0x0000000d11117c10 */ /* 0x000fe40008ffe4ff */
[----:B------:R-:W-:Y:S02]  /*7560*/  PRMT R4, RZ, 0x7610, R4 ;  /* 0x00007610ff047816 */ /* 0x000fe40000000004 */
[----:B0-----:R-:W-:Y:S02]  /*7570*/  SEL R3, RZ, 0x1, !P0 ;  /* 0x00000001ff037807 */ /* 0x001fe40004000000 */
[----:B------:R-:W-:-:S02]  /*7580*/  ISETP.GE.U32.AND P0, PT, R16, UR4, PT ;  /* 0x0000000410007c0c */ /* 0x000fc4000bf06070 */
[----:B------:R-:W-:Y:S01]  /*7590*/  LOP3.LUT R0, R0, R3, RZ, 0x3c, !PT ;  /* 0x0000000300007212 */ /* 0x000fe200078e3cff */
[----:B------:R-:W-:Y:S01]  /*75a0*/  IMAD R3, R5, -0x5, R6 ;  /* 0xfffffffb05037824 */ /* 0x000fe200078e0206 */
[----:B------:R-:W-:Y:S01]  /*75b0*/  ISETP.GE.U32.AND.EX P0, PT, R17, UR5, PT, P0 ;  /* 0x0000000511007c0c */ /* 0x000fe2000bf06100 */
[----:B------:R-:W-:Y:S01]  /*75c0*/  IMAD.MOV.U32 R6, RZ, RZ, -0x1 ;  /* 0xffffffffff067424 */ /* 0x000fe200078e00ff */
[----:B------:R-:W-:-:S11]  /*75d0*/  @P2 LOP3.LUT R0, R0, 0x1, R5, 0x78, !PT ;  /* 0x0000000100002812 */ /* 0x000fd600078e7805 */
[----:B------:R-:W-:Y:S05]  /*75e0*/  @P0 BRA `(.L_x_142) ;  /* 0x0000000400500947 */ /* 0x000fea0003800000 */
[----:B------:R-:W0:Y:S01]  /*75f0*/  S2R R15, SR_CTAID.X ;  /* 0x00000000000f7919 */ /* 0x000e220000002500 */
[----:B------:R-:W-:Y:S01]  /*7600*/  ULDC.64 UR4, c[0x0][0x628] ;  /* 0x00018a0000047ab9 */ /* 0x000fe20000000a00 */
[----:B------:R-:W1:Y:S01]  /*7610*/  LDC R20, c[0x0][0x144] ;  /* 0x00005100ff147b82 */ /* 0x000e620000000800 */
[----:B------:R-:W-:Y:S01]  /*7620*/  ISETP.NE.U32.AND P0, PT, RZ, UR4, PT ;  /* 0x00000004ff007c0c */ /* 0x000fe2000bf05070 */
[----:B------:R-:W2:Y:S01]  /*7630*/  S2R R13, SR_CTAID.Y ;  /* 0x00000000000d7919 */ /* 0x000ea20000002600 */
[----:B------:R-:W-:Y:S01]  /*7640*/  ULDC UR7, c[0x0][0x630] ;  /* 0x00018c0000077ab9 */ /* 0x000fe20000000800 */
[----:B------:R-:W-:Y:S01]  /*7650*/  ULDC UR8, c[0x0][0x150] ;  /* 0x0000540000087ab9 */ /* 0x000fe20000000800 */
[----:B------:R-:W-:Y:S01]  /*7660*/  ISETP.NE.AND.EX P0, PT, RZ, UR5, PT, P0 ;  /* 0x00000005ff007c0c */ /* 0x000fe2000bf05300 */
[----:B------:R-:W-:Y:S02]  /*7670*/  IMAD.MOV.U32 R4, RZ, RZ, R16 ;  /* 0x000000ffff047224 */ /* 0x000fe400078e0010 */
[----:B------:R-:W-:Y:S01]  /*7680*/  IMAD.MOV.U32 R5, RZ, RZ, R17 ;  /* 0x000000ffff057224 */ /* 0x000fe200078e0011 */
[----:B0-----:R-:W-:-:S09]  /*7690*/  I2FP.F32.U32 R22, R15 ;  /* 0x0000000f00167245 */ /* 0x001fd20000201000 */
[----:B------:R-:W-:Y:S05]  /*76a0*/  @!P0 BRA `(.L_x_143) ;  /* 0x0000000000288947 */ /* 0x000fea0003800000 */
[----:B------:R-:W-:Y:S02]  /*76b0*/  ULDC UR6, c[0x0][0x634] ;  /* 0x00018d0000067ab9 */ /* 0x000fe40000000800 */
[----:B------:R-:W-:-:S05]  /*76c0*/  IADD3 R5, P0, R16, UR6, RZ ;  /* 0x0000000610057c10 */ /* 0x000fca000ff1e0ff */
[----:B------:R-:W-:-:S04]  /*76d0*/  IMAD.X R21, RZ, RZ, R17, P0 ;  /* 0x000000ffff157224 */ /* 0x000fc800000e0611 */
[----:B------:R-:W-:-:S04]  /*76e0*/  IMAD.WIDE.U32 R6, R21, UR4, RZ ;  /* 0x0000000415067c25 */ /* 0x000fc8000f8e00ff */
[----:B------:R-:W-:-:S04]  /*76f0*/  IMAD.WIDE.U32 R6, P0, R5, UR5, R6 ;  /* 0x0000000505067c25 */ /* 0x000fc8000f800006 */
[----:B------:R-:W-:-:S04]  /*7700*/  IMAD.WIDE.U32 R4, R5, UR4, RZ ;  /* 0x0000000405047c25 */ /* 0x000fc8000f8e00ff */
[----:B------:R-:W-:Y:S01]  /*7710*/  IMAD.MOV.U32 R4, RZ, RZ, R7 ;  /* 0x000000ffff047224 */ /* 0x000fe200078e0007 */
[----:B------:R-:W-:Y:S01]  /*7720*/  IADD3 RZ, P1, R5, R6, RZ ;  /* 0x0000000605ff7210 */ /* 0x000fe20007f3e0ff */
[----:B------:R-:W-:-:S04]  /*7730*/  IMAD.X R5, RZ, RZ, RZ, P0 ;  /* 0x000000ffff057224 */ /* 0x000fc800000e06ff */
[----:B------:R-:W-:-:S08]  /*7740*/  IMAD.WIDE.U32.X R4, R21, UR5, R4, P1 ;  /* 0x0000000515047c25 */ /* 0x000fd000088e0404 */
.L_x_143:
[----:B------:R-:W-:Y:S01]  /*7750*/  FMUL R22, R22, UR8 ;  /* 0x0000000816167c20 */ /* 0x000fe20008400000 */
[--C-:B------:R-:W-:Y:S01]  /*7760*/  SHF.R.U64 R14, R4, UR7, R5.reuse ;  /* 0x00000007040e7c19 */ /* 0x100fe20008001205 */
[----:B------:R-:W-:Y:S01]  /*7770*/  ULDC.64 UR4, c[0x0][0x620] ;  /* 0x0001880000047ab9 */ /* 0x000fe20000000a00 */
[----:B------:R-:W-:Y:S01]  /*7780*/  SHF.R.U32.HI R4, RZ, UR7, R5 ;  /* 0x00000007ff047c19 */ /* 0x000fe20008011605 */
[----:B------:R-:W-:Y:S01]  /*7790*/  ULDC.64 UR6, c[0x0][0x640] ;  /* 0x0001900000067ab9 */ /* 0x000fe20000000a00 */
[----:B------:R-:W-:Y:S01]  /*77a0*/  IADD3 R5, P0, RZ, -R14, RZ ;  /* 0x8000000eff057210 */ /* 0x000fe20007f1e0ff */
[----:B------:R-:W0:Y:S04]  /*77b0*/  F2I.U32.TRUNC.NTZ R22, R22 ;  /* 0x0000001600167305 */ /* 0x000e28000020f000 */
[----:B------:R-:W-:Y:S01]  /*77c0*/  IMAD.X R4, RZ, RZ, ~R4, P0 ;  /* 0x000000ffff047224 */ /* 0x000fe200000e0e04 */
[----:B------:R-:W-:-:S03]  /*77d0*/  ISETP.NE.U32.AND P0, PT, RZ, UR6, PT ;  /* 0x00000006ff007c0c */ /* 0x000fc6000bf05070 */
[----:B------:R-:W-:Y:S01]  /*77e0*/  IMAD R4, R4, UR4, RZ ;  /* 0x0000000404047c24 */ /* 0x000fe2000f8e02ff */
[----:B------:R-:W-:-:S03]  /*77f0*/  ISETP.NE.AND.EX P0, PT, RZ, UR7, PT, P0 ;  /* 0x00000007ff007c0c */ /* 0x000fc6000bf05300 */
[C---:B------:R-:W-:Y:S01]  /*7800*/  IMAD R7, R5.reuse, UR5, R4 ;  /* 0x0000000505077c24 */ /* 0x040fe2000f8e0204 */
[----:B------:R-:W-:Y:S01]  /*7810*/  ULDC UR5, c[0x0][0x154] ;  /* 0x0000550000057ab9 */ /* 0x000fe20000000800 */
[----:B------:R-:W-:Y:S01]  /*7820*/  IMAD.WIDE.U32 R4, R5, UR4, R16 ;  /* 0x0000000405047c25 */ /* 0x000fe2000f8e0010 */
[----:B------:R-:W-:-:S03]  /*7830*/  ULDC UR4, c[0x0][0x618] ;  /* 0x0001860000047ab9 */ /* 0x000fc60000000800 */
[----:B0-----:R-:W-:Y:S02]  /*7840*/  IMAD.MOV R6, RZ, RZ, -R22 ;  /* 0x000000ffff067224 */ /* 0x001fe400078e0a16 */
[----:B------:R-:W-:Y:S02]  /*7850*/  IMAD.IADD R5, R5, 0x1, R7 ;  /* 0x0000000105057824 */ /* 0x000fe400078e0207 */
[----:B-1----:R-:W-:Y:S01]  /*7860*/  IMAD R15, R20, R6, R15 ;  /* 0x00000006140f7224 */ /* 0x002fe200078e020f */
[----:B--2---:R-:W-:Y:S01]  /*7870*/  I2FP.F32.U32 R6, R13 ;  /* 0x0000000d00067245 */ /* 0x004fe20000201000 */
[----:B------:R-:W0:Y:S01]  /*7880*/  LDC R20, c[0x0][0x148] ;  /* 0x00005200ff147b82 */ /* 0x000e220000000800 */
[--C-:B------:R-:W-:Y:S02]  /*7890*/  SHF.R.U64 R21, R4, UR4, R5.reuse ;  /* 0x0000000404157c19 */ /* 0x100fe40008001205 */
[----:B------:R-:W-:Y:S01]  /*78a0*/  SHF.R.U32.HI R4, RZ, UR4, R5 ;  /* 0x00000004ff047c19 */ /* 0x000fe20008011605 */
[----:B------:R-:W-:Y:S01]  /*78b0*/  FMUL R6, R6, UR5 ;  /* 0x0000000506067c20 */ /* 0x000fe20008400000 */
[----:B------:R-:W-:-:S02]  /*78c0*/  ULDC UR4, c[0x0][0x608] ;  /* 0x0001820000047ab9 */ /* 0x000fc40000000800 */
[--C-:B------:R-:W-:Y:S01]  /*78d0*/  SHF.R.U64 R23, R21, UR4, R4.reuse ;  /* 0x0000000415177c19 */ /* 0x100fe20008001204 */
[----:B------:R1:W2:Y:S01]  /*78e0*/  F2I.U32.TRUNC.NTZ R24, R6 ;  /* 0x0000000600187305 */ /* 0x0002a2000020f000 */
[----:B------:R-:W-:Y:S01]  /*78f0*/  SHF.R.U32.HI R4, RZ, UR4, R4 ;  /* 0x00000004ff047c19 */ /* 0x000fe20008011604 */
[----:B------:R-:W-:-:S03]  /*7900*/  ULDC UR4, c[0x0][0x658] ;  /* 0x0001960000047ab9 */ /* 0x000fc60000000800 */
[--C-:B------:R-:W-:Y:S02]  /*7910*/  SHF.R.U64 R22, R23, UR4, R4.reuse ;  /* 0x0000000417167c19 */ /* 0x100fe40008001204 */
[----:B------:R-:W-:-:S03]  /*7920*/  SHF.R.U32.HI R25, RZ, UR4, R4 ;  /* 0x00000004ff197c19 */ /* 0x000fc60008011604 */
[----:B------:R-:W-:Y:S02]  /*7930*/  IMAD.MOV.U32 R4, RZ, RZ, R22 ;  /* 0x000000ffff047224 */ /* 0x000fe400078e0016 */
[----:B------:R-:W-:Y:S01]  /*7940*/  IMAD.MOV.U32 R5, RZ, RZ, R25 ;  /* 0x000000ffff057224 */ /* 0x000fe200078e0019 */
[----:B-1----:R-:W-:Y:S06]  /*7950*/  @!P0 BRA `(.L_x_144) ;  /* 0x0000000000288947 */ /* 0x002fec0003800000 */
        /* <DEDUP_REMOVED lines=10> */
.L_x_144:
[----:B------:R-:W-:Y:S01]  /*7a00*/  ISETP.NE.AND P0, PT, R2, 0x1, PT ;  /* 0x000000010200780c */ /* 0x000fe20003f05270 */
[----:B------:R-:W-:Y:S01]  /*7a10*/  ULDC UR4, c[0x0][0x648] ;  /* 0x0001920000047ab9 */ /* 0x000fe20000000800 */
[----:B------:R-:W-:Y:S01]  /*7a20*/  LOP3.LUT R23, R23, UR17, RZ, 0xc0, !PT ;  /* 0x0000001117177c12 */ /* 0x000fe2000f8ec0ff */
[----:B--2---:R-:W-:Y:S01]  /*7a30*/  IMAD.MOV R24, RZ, RZ, -R24 ;  /* 0x000000ffff187224 */ /* 0x004fe200078e0a18 */
[----:B------:R-:W-:Y:S01]  /*7a40*/  SHF.R.U64 R4, R4, UR4, R5 ;  /* 0x0000000404047c19 */ /* 0x000fe20008001205 */
[----:B------:R-:W-:Y:S01]  /*7a50*/  ULDC UR4, c[0x0][0x638] ;  /* 0x00018e0000047ab9 */ /* 0x000fe20000000800 */
[----:B------:R-:W-:Y:S01]  /*7a60*/  LOP3.LUT R21, R21, UR16, RZ, 0xc0, !PT ;  /* 0x0000001015157c12 */ /* 0x000fe2000f8ec0ff */
[----:B------:R-:W-:Y:S01]  /*7a70*/  ULDC UR5, c[0x0][0x610] ;  /* 0x0001840000057ab9 */ /* 0x000fe20000000800 */
[----:B------:R-:W-:Y:S02]  /*7a80*/  IMAD.MOV.U32 R6, RZ, RZ, R14 ;  /* 0x000000ffff067224 */ /* 0x000fe400078e000e */
[----:B------:R-:W-:-:S02]  /*7a90*/  IMAD.MOV R5, RZ, RZ, -R4 ;  /* 0x000000ffff057224 */ /* 0x000fc400078e0a04 */
[----:B------:R-:W-:Y:S02]  /*7aa0*/  IMAD R4, R4, UR18, R23 ;  /* 0x0000001204047c24 */ /* 0x000fe4000f8e0217 */
[----:B0-----:R-:W-:Y:S02]  /*7ab0*/  @P0 IMAD R15, R20, R24, R13 ;  /* 0x00000018140f0224 */ /* 0x001fe400078e020d */
[----:B------:R-:W-:Y:S01]  /*7ac0*/  IMAD R22, R5, UR4, R22 ;  /* 0x0000000405167c24 */ /* 0x000fe2000f8e0216 */
[----:B------:R-:W-:Y:S01]  /*7ad0*/  ULDC UR4, c[0x0][0x600] ;  /* 0x0001800000047ab9 */ /* 0x000fe20000000800 */
[----:B------:R-:W-:Y:S02]  /*7ae0*/  IMAD R15, R4, UR5, R15 ;  /* 0x00000005040f7c24 */ /* 0x000fe4000f8e020f */
[----:B------:R-:W-:Y:S02]  /*7af0*/  IMAD R22, R22, UR4, R21 ;  /* 0x0000000416167c24 */ /* 0x000fe4000f8e0215 */
[----:B------:R-:W-:-:S03]  /*7b00*/  IMAD.MOV.U32 R4, RZ, RZ, 0x1 ;  /* 0x00000001ff047424 */ /* 0x000fc600078e00ff */
[----:B------:R-:W-:Y:S02]  /*7b10*/  SEL R20, R22, R15, !P0 ;  /* 0x0000000f16147207 */ /* 0x000fe40004000000 */
[----:B------:R-:W-:-:S07]  /*7b20*/  SEL R13, R15, R22, !P0 ;  /* 0x000000160f0d7207 */ /* 0x000fce0004000000 */
.L_x_142:
[----:B------:R-:W-:Y:S05]  /*7b30*/  BSYNC B1 ;  /* 0x0000000000017941 */ /* 0x000fea0003800000 */
.L_x_141:
[----:B------:R-:W-:-:S13]  /*7b40*/  LOP3.LUT P0, RZ, R4, 0xff, RZ, 0xc0, !PT ;  /* 0x000000ff04ff7812 */ /* 0x000fda000780c0ff */
[----:B------:R-:W-:Y:S05]  /*7b50*/  @P0 BRA `(.L_x_145) ;  /* 0xfffffff4003c0947 */ /* 0x000fea000383ffff */
[----:B------:R-:W-:Y:S05]  /*7b60*/  BSYNC B0 ;  /* 0x0000000000007941 */ /* 0x000fea0003800000 */
.L_x_134:
[----:B------:R-:W-:-:S03]  /*7b70*/  UMOV UR4, 0xffffffff ;  /* 0xffffffff00047882 */ /* 0x000fc60000000000 */
[----:B------:R-:W-:Y:S05]  /*7b80*/  BRA.DIV UR4, `(.L_x_146) ;  /* 0x00000006043c7947 */ /* 0x000fea000b800000 */
[----:B------:R-:W-:-:S13]  /*7b90*/  ELECT P6, URZ, PT ;  /* 0x00000000003f782f */ /* 0x000fda00038c0000 */
.L_x_161:
[----:B------:R-:W-:Y:S04]  /*7ba0*/  BSSY B0, `(.L_x_147) ;  /* 0x0000034000007945 */ /* 0x000fe80003800000 */
[----:B------:R-:W-:Y:S05]  /*7bb0*/  @!P6 BRA `(.L_x_148) ;  /* 0x0000000000c8e947 */ /* 0x000fea0003800000 */
[----:B------:R-:W-:-:S04]  /*7bc0*/  LOP3.LUT R19, R19, 0x2, RZ, 0xfc, !PT ;  /* 0x0000000213137812 */ /* 0x000fc800078efcff */
[----:B------:R-:W-:-:S13]  /*7bd0*/  ISETP.NE.AND P0, PT, R19, 0x3, PT ;  /* 0x000000031300780c */ /* 0x000fda0003f05270 */
[----:B------:R-:W-:Y:S05]  /*7be0*/  @!P0 BRA `(.L_x_149) ;  /* 0x0000000000048947 */ /* 0x000fea0003800000 */
[----:B------:R-:W-:Y:S01]  /*7bf0*/  BPT.TRAP 0x1 ;  /* 0x000000040000795c */ /* 0x000fe20000300000 */
.L_x_149:
[----:B------:R-:W0:Y:S01]  /*7c00*/  S2R R5, SR_CgaCtaId ;  /* 0x0000000000057919 */ /* 0x000e220000008800 */
[----:B------:R-:W-:Y:S02]  /*7c10*/  MOV R2, 0x400 ;  /* 0x0000040000027802 */ /* 0x000fe40000000f00 */
[----:B------:R-:W-:Y:S02]  /*7c20*/  SHF.L.U32 R4, R0, 0x1f, RZ ;  /* 0x0000001f00047819 */ /* 0x000fe400000006ff */
[----:B0-----:R-:W-:-:S05]  /*7c30*/  LEA R2, R5, R2, 0x18 ;  /* 0x0000000205027211 */ /* 0x001fca00078ec0ff */
[----:B------:R-:W-:-:S04]  /*7c40*/  VIADD R2, R2, 0x28 ;  /* 0x0000002802027836 */ /* 0x000fc80000000000 */
[C---:B------:R-:W-:Y:S02]  /*7c50*/  IMAD R7, R3.reuse, 0x8, R2 ;  /* 0x0000000803077824 */ /* 0x040fe400078e0202 */
[----:B------:R-:W-:Y:S02]  /*7c60*/  VIADD R3, R3, 0x1 ;  /* 0x0000000103037836 */ /* 0x000fe40000000000 */
[----:B------:R-:W0:Y:S03]  /*7c70*/  SYNCS.PHASECHK.TRANS64.TRYWAIT P0, [R7+URZ], R4 ;  /* 0x00000004070075a7 */ /* 0x000e26000800017f */
[----:B------:R-:W-:-:S04]  /*7c80*/  ISETP.NE.AND P1, PT, R3, 0x5, PT ;  /* 0x000000050300780c */ /* 0x000fc80003f25270 */
[----:B------:R-:W-:Y:S02]  /*7c90*/  SEL R5, RZ, 0x1, P1 ;  /* 0x00000001ff057807 */ /* 0x000fe40000800000 */
[----:B------:R-:W-:Y:S02]  /*7ca0*/  SEL R3, R3, RZ, P1 ;  /* 0x000000ff03037207 */ /* 0x000fe40000800000 */
[----:B------:R-:W-:-:S03]  /*7cb0*/  LOP3.LUT R6, R0, R5, RZ, 0x3c, !PT ;  /* 0x0000000500067212 */ /* 0x000fc600078e3cff */
[----:B------:R-:W-:Y:S01]  /*7cc0*/  IMAD R8, R3, 0x8, R2 ;  /* 0x0000000803087824 */ /* 0x000fe200078e0202 */
[----:B------:R-:W-:Y:S01]  /*7cd0*/  SHF.L.U32 R5, R6, 0x1f, RZ ;  /* 0x0000001f06057819 */ /* 0x000fe200000006ff */
[----:B0-----:R-:W-:Y:S06]  /*7ce0*/  @!P0 BRA `(.L_x_150) ;  /* 0x0000000400048947 */ /* 0x001fec0003800000 */
.L_x_162:
[----:B------:R-:W1:Y:S01]  /*7cf0*/  SYNCS.PHASECHK.TRANS64.TRYWAIT P0, [R8+URZ], R5 ;  /* 0x00000005080075a7 */ /* 0x000e62000800017f */
[----:B------:R-:W-:-:S05]  /*7d00*/  VIADD R0, R3, 0x1 ;  /* 0x0000000103007836 */ /* 0x000fca0000000000 */
[----:B------:R-:W-:-:S04]  /*7d10*/  ISETP.NE.AND P1, PT, R0, 0x5, PT ;  /* 0x000000050000780c */ /* 0x000fc80003f25270 */
[----:B------:R-:W-:Y:S02]  /*7d20*/  SEL R3, RZ, 0x1, P1 ;  /* 0x00000001ff037807 */ /* 0x000fe40000800000 */
[----:B0-----:R-:W-:Y:S02]  /*7d30*/  SEL R7, R0, RZ, P1 ;  /* 0x000000ff00077207 */ /* 0x001fe40000800000 */
[----:B------:R-:W-:-:S03]  /*7d40*/  LOP3.LUT R6, R6, R3, RZ, 0x3c, !PT ;  /* 0x0000000306067212 */ /* 0x000fc600078e3cff */
[----:B------:R-:W-:Y:S01]  /*7d50*/  IMAD R9, R7, 0x8, R2 ;  /* 0x0000000807097824 */ /* 0x000fe200078e0202 */
[----:B------:R-:W-:Y:S01]  /*7d60*/  SHF.L.U32 R4, R6, 0x1f, RZ ;  /* 0x0000001f06047819 */ /* 0x000fe200000006ff */
[----:B-1----:R-:W-:Y:S06]  /*7d70*/  @!P0 BRA `(.L_x_151) ;  /* 0x0000000000f48947 */ /* 0x002fec0003800000 */
.L_x_163:
[----:B------:R-:W1:Y:S01]  /*7d80*/  SYNCS.PHASECHK.TRANS64.TRYWAIT P0, [R9+URZ], R4 ;  /* 0x00000004090075a7 */ /* 0x000e62000800017f */
[----:B------:R-:W-:-:S05]  /*7d90*/  VIADD R0, R7, 0x1 ;  /* 0x0000000107007836 */ /* 0x000fca0000000000 */
[----:B------:R-:W-:-:S04]  /*7da0*/  ISETP.NE.AND P1, PT, R0, 0x5, PT ;  /* 0x000000050000780c */ /* 0x000fc80003f25270 */
[----:B------:R-:W-:Y:S02]  /*7db0*/  SEL R3, RZ, 0x1, P1 ;  /* 0x00000001ff037807 */ /* 0x000fe40000800000 */
[----:B------:R-:W-:Y:S02]  /*7dc0*/  SEL R7, R0, RZ, P1 ;  /* 0x000000ff00077207 */ /* 0x000fe40000800000 */
[----:B------:R-:W-:-:S03]  /*7dd0*/  LOP3.LUT R11, R6, R3, RZ, 0x3c, !PT ;  /* 0x00000003060b7212 */ /* 0x000fc600078e3cff */
[----:B------:R-:W-:Y:S01]  /*7de0*/  IMAD R6, R7, 0x8, R2 ;  /* 0x0000000807067824 */ /* 0x000fe200078e0202 */
[----:B0-----:R-:W-:Y:S01]  /*7df0*/  SHF.L.U32 R5, R11, 0x1f, RZ ;  /* 0x0000001f0b057819 */ /* 0x001fe200000006ff */
[----:B-1----:R-:W-:Y:S06]  /*7e00*/  @!P0 BRA `(.L_x_152) ;  /* 0x0000000000e48947 */ /* 0x002fec0003800000 */
.L_x_164:
[----:B------:R-:W1:Y:S01]  /*7e10*/  SYNCS.PHASECHK.TRANS64.TRYWAIT P0, [R6+URZ], R5 ;  /* 0x00000005060075a7 */ /* 0x000e62000800017f */
[----:B------:R-:W-:-:S05]  /*7e20*/  VIADD R0, R7, 0x1 ;  /* 0x0000000107007836 */ /* 0x000fca0000000000 */
[----:B------:R-:W-:-:S04]  /*7e30*/  ISETP.NE.AND P1, PT, R0, 0x5, PT ;  /* 0x000000050000780c */ /* 0x000fc80003f25270 */
[----:B0-----:R-:W-:Y:S02]  /*7e40*/  SEL R4, RZ, 0x1, P1 ;  /* 0x00000001ff047807 */ /* 0x001fe40000800000 */
[----:B------:R-:W-:Y:S02]  /*7e50*/  SEL R3, R0, RZ, P1 ;  /* 0x000000ff00037207 */ /* 0x000fe40000800000 */
[----:B------:R-:W-:Y:S01]  /*7e60*/  LOP3.LUT R0, R11, R4, RZ, 0x3c, !PT ;  /* 0x000000040b007212 */ /* 0x000fe200078e3cff */
[----:B-1----:R-:W-:Y:S06]  /*7e70*/  @!P0 BRA `(.L_x_153) ;  /* 0x0000000000dc8947 */ /* 0x002fec0003800000 */
.L_x_165:
[----:B------:R-:W-:Y:S01]  /*7e80*/  IMAD R3, R3, 0x8, R2 ;  /* 0x0000000803037824 */ /* 0x000fe200078e0202 */
[----:B------:R-:W-:-:S07]  /*7e90*/  SHF.L.U32 R0, R0, 0x1f, RZ ;  /* 0x0000001f00007819 */ /* 0x000fce00000006ff */
.L_x_154:
[----:B-1----:R1:W2:Y:S02]  /*7ea0*/  SYNCS.PHASECHK.TRANS64.TRYWAIT P0, [R3+URZ], R0 ;  /* 0x00000000030075a7 */ /* 0x0022a4000800017f */
[----:B--2---:R-:W-:Y:S05]  /*7eb0*/  @!P0 NANOSLEEP.SYNCS 0x989680 ;  /* 0x009896800000895d */ /* 0x004fea0003900000 */
[----:B------:R-:W2:Y:S02]  /*7ec0*/  @!P0 SYNCS.PHASECHK.TRANS64 P0, [R3+URZ], R0 ;  /* 0x00000000030085a7 */ /* 0x000ea4000800007f */
[----:B--2---:R-:W-:Y:S05]  /*7ed0*/  @!P0 BRA `(.L_x_154) ;  /* 0xfffffffc00f08947 */ /* 0x004fea000383ffff */
.L_x_148:
[----:B------:R-:W-:Y:S05]  /*7ee0*/  BSYNC B0 ;  /* 0x0000000000007941 */ /* 0x000fea0003800000 */
.L_x_147:
[----:B------:R-:W-:Y:S05]  /*7ef0*/  EXIT ;  /* 0x000000000000794d */ /* 0x000fea0003800000 */
.L_x_21:
[----:B---3--:R3:W4:Y:S02]  /*7f00*/  SYNCS.PHASECHK.TRANS64.TRYWAIT P1, [R3+URZ], R0 ;  /* 0x00000000030075a7 */ /* 0x008724000802017f */
[----:B----4-:R-:W-:Y:S05]  /*7f10*/  @!P1 NANOSLEEP.SYNCS 0x989680 ;  /* 0x009896800000995d */ /* 0x010fea0003900000 */
[----:B------:R-:W4:Y:S02]  /*7f20*/  @!P1 SYNCS.PHASECHK.TRANS64 P1, [R3+URZ], R0 ;  /* 0x00000000030095a7 */ /* 0x000f24000802007f */
[----:B----4-:R-:W-:Y:S05]  /*7f30*/  @!P1 BRA `(.L_x_21) ;  /* 0xfffffffc00f09947 */ /* 0x010fea000383ffff */
[----:B------:R-:W-:Y:S05]  /*7f40*/  BRA `(.L_x_20) ;  /* 0xffffff9400687947 */ /* 0x000fea000383ffff */
.L_x_26:
[----:B-1----:R-:W-:-:S04]  /*7f50*/  IMAD.U32 R5, RZ, RZ, UR8 ;  /* 0x00000008ff057e24 */ /* 0x002fc8000f8e00ff */
[----:B------:R1:W2:Y:S03]  /*7f60*/  SYNCS.PHASECHK.TRANS64.TRYWAIT P1, [R5+URZ], R4 ;  /* 0x00000004050075a7 */ /* 0x0002a6000802017f */
[----:B--2---:R-:W-:Y:S05]  /*7f70*/  @!P1 NANOSLEEP.SYNCS 0x989680 ;  /* 0x009896800000995d */ /* 0x004fea0003900000 */
[----:B------:R-:W2:Y:S02]  /*7f80*/  @!P1 SYNCS.PHASECHK.TRANS64 P1, [R5+URZ], R4 ;  /* 0x00000004050095a7 */ /* 0x000ea4000802007f */
[----:B--2---:R-:W-:Y:S05]  /*7f90*/  @!P1 BRA `(.L_x_26) ;  /* 0xfffffffc00ec9947 */ /* 0x004fea000383ffff */
[----:B------:R-:W-:Y:S05]  /*7fa0*/  BRA `(.L_x_25) ;  /* 0xffffffa000287947 */ /* 0x000fea000383ffff */
.L_x_135:
[----:B------:R-:W-:Y:S01]  /*7fb0*/  BSSY B1, `(.L_x_155) ;  /* 0x0000006000017945 */ /* 0x000fe20003800000 */
[----:B------:R-:W-:-:S07]  /*7fc0*/  IMAD.MOV.U32 R15, RZ, RZ, -0x1 ;  /* 0xffffffffff0f7424 */ /* 0x000fce00078e00ff */
[----:B------:R-:W-:Y:S05]  /*7fd0*/  WARPSYNC.COLLECTIVE R15, `(.L_x_156) ;  /* 0x000000000f0c7348 */ /* 0x000fea0003c00000 */
[----:B------:R-:W-:Y:S02]  /*7fe0*/  ELECT P6, UR62, PT ;  /* 0x00000000003e782f */ /* 0x000fe400038c0000 */
[----:B------:R-:W-:Y:S01]  /*7ff0*/  MOV R14, UR62 ;  /* 0x0000003e000e7c02 */ /* 0x000fe20008000f00 */
[----:B------:R-:W-:Y:S10]  /*8000*/  ENDCOLLECTIVE ;  /* 0x000000000000791b */ /* 0x000ff40003800000 */
.L_x_156:
[----:B------:R-:W-:Y:S05]  /*8010*/  BSYNC B1 ;  /* 0x0000000000017941 */ /* 0x000fea0003800000 */
.L_x_155:
[----:B------:R-:W-:Y:S05]  /*8020*/  BRA `(.L_x_157) ;  /* 0xfffffff000147947 */ /* 0x000fea000383ffff */
.L_x_138:
[----:B0-----:R0:W1:Y:S02]  /*8030*/  SYNCS.PHASECHK.TRANS64.TRYWAIT P0, [R20+URZ+0x28], R7 ;  /* 0x00002807140075a7 */ /* 0x001064000800017f */
[----:B-1----:R-:W-:Y:S05]  /*8040*/  @!P0 NANOSLEEP.SYNCS 0x989680 ;  /* 0x009896800000895d */ /* 0x002fea0003900000 */
[----:B------:R-:W1:Y:S02]  /*8050*/  @!P0 SYNCS.PHASECHK.TRANS64 P0, [R20+URZ+0x28], R7 ;  /* 0x00002807140085a7 */ /* 0x000e64000800007f */
[----:B-1----:R-:W-:Y:S05]  /*8060*/  @!P0 BRA `(.L_x_138) ;  /* 0xfffffffc00f08947 */ /* 0x002fea000383ffff */
[----:B------:R-:W-:Y:S05]  /*8070*/  BRA `(.L_x_158) ;  /* 0xfffffff000507947 */ /* 0x000fea000383ffff */
.L_x_146:
[----:B------:R-:W-:Y:S01]  /*8080*/  BSSY B0, `(.L_x_159) ;  /* 0x0000006000007945 */ /* 0x000fe20003800000 */
[----:B------:R-:W-:-:S07]  /*8090*/  IMAD.MOV.U32 R15, RZ, RZ, -0x1 ;  /* 0xffffffffff0f7424 */ /* 0x000fce00078e00ff */
[----:B------:R-:W-:Y:S05]  /*80a0*/  WARPSYNC.COLLECTIVE R15, `(.L_x_160) ;  /* 0x000000000f0c7348 */ /* 0x000fea0003c00000 */
[----:B------:R-:W-:Y:S02]  /*80b0*/  ELECT P6, UR62, PT ;  /* 0x00000000003e782f */ /* 0x000fe400038c0000 */
[----:B------:R-:W-:Y:S01]  /*80c0*/  MOV R14, UR62 ;  /* 0x0000003e000e7c02 */ /* 0x000fe20008000f00 */
[----:B------:R-:W-:Y:S10]  /*80d0*/  ENDCOLLECTIVE ;  /* 0x000000000000791b */ /* 0x000ff40003800000 */
.L_x_160:
[----:B------:R-:W-:Y:S05]  /*80e0*/  BSYNC B0 ;  /* 0x0000000000007941 */ /* 0x000fea0003800000 */
.L_x_159:
[----:B------:R-:W-:Y:S05]  /*80f0*/  BRA `(.L_x_161) ;  /* 0xfffffff800a87947 */ /* 0x000fea000383ffff */
.L_x_150:
[----:B0-----:R0:W1:Y:S02]  /*8100*/  SYNCS.PHASECHK.TRANS64.TRYWAIT P0, [R7+URZ], R4 ;  /* 0x00000004070075a7 */ /* 0x001064000800017f */
[----:B-1----:R-:W-:Y:S05]  /*8110*/  @!P0 NANOSLEEP.SYNCS 0x989680 ;  /* 0x009896800000895d */ /* 0x002fea0003900000 */
[----:B------:R-:W1:Y:S02]  /*8120*/  @!P0 SYNCS.PHASECHK.TRANS64 P0, [R7+URZ], R4 ;  /* 0x00000004070085a7 */ /* 0x000e64000800007f */
[----:B-1----:R-:W-:Y:S05]  /*8130*/  @!P0 BRA `(.L_x_150) ;  /* 0xfffffffc00f08947 */ /* 0x002fea000383ffff */
[----:B------:R-:W-:Y:S05]  /*8140*/  BRA `(.L_x_162) ;  /* 0xfffffff800e87947 */ /* 0x000fea000383ffff */
.L_x_151:
[----:B0-----:R0:W1:Y:S02]  /*8150*/  SYNCS.PHASECHK.TRANS64.TRYWAIT P0, [R8+URZ], R5 ;  /* 0x00000005080075a7 */ /* 0x001064000800017f */
[----:B-1----:R-:W-:Y:S05]  /*8160*/  @!P0 NANOSLEEP.SYNCS 0x989680 ;  /* 0x009896800000895d */ /* 0x002fea0003900000 */
[----:B------:R-:W1:Y:S02]  /*8170*/  @!P0 SYNCS.PHASECHK.TRANS64 P0, [R8+URZ], R5 ;  /* 0x00000005080085a7 */ /* 0x000e64000800007f */
[----:B-1----:R-:W-:Y:S05]  /*8180*/  @!P0 BRA `(.L_x_151) ;  /* 0xfffffffc00f08947 */ /* 0x002fea000383ffff */
[----:B------:R-:W-:Y:S05]  /*8190*/  BRA `(.L_x_163) ;  /* 0xfffffff800f87947 */ /* 0x000fea000383ffff */
.L_x_152:
[----:B0-----:R0:W1:Y:S02]  /*81a0*/  SYNCS.PHASECHK.TRANS64.TRYWAIT P0, [R9+URZ], R4 ;  /* 0x00000004090075a7 */ /* 0x001064000800017f */
[----:B-1----:R-:W-:Y:S05]  /*81b0*/  @!P0 NANOSLEEP.SYNCS 0x989680 ;  /* 0x009896800000895d */ /* 0x002fea0003900000 */
[----:B------:R-:W1:Y:S02]  /*81c0*/  @!P0 SYNCS.PHASECHK.TRANS64 P0, [R9+URZ], R4 ;  /* 0x00000004090085a7 */ /* 0x000e64000800007f */
[----:B-1----:R-:W-:Y:S05]  /*81d0*/  @!P0 BRA `(.L_x_152) ;  /* 0xfffffffc00f08947 */ /* 0x002fea000383ffff */
[----:B------:R-:W-:Y:S05]  /*81e0*/  BRA `(.L_x_164) ;  /* 0xfffffffc00087947 */ /* 0x000fea000383ffff */
.L_x_153:
[----:B0-----:R0:W1:Y:S02]  /*81f0*/  SYNCS.PHASECHK.TRANS64.TRYWAIT P0, [R6+URZ], R5 ;  /* 0x00000005060075a7 */ /* 0x001064000800017f */
[----:B-1----:R-:W-:Y:S05]  /*8200*/  @!P0 NANOSLEEP.SYNCS 0x989680 ;  /* 0x009896800000895d */ /* 0x002fea0003900000 */
[----:B------:R-:W1:Y:S02]  /*8210*/  @!P0 SYNCS.PHASECHK.TRANS64 P0, [R6+URZ], R5 ;  /* 0x00000005060085a7 */ /* 0x000e64000800007f */
[----:B-1----:R-:W-:Y:S05]  /*8220*/  @!P0 BRA `(.L_x_153) ;  /* 0xfffffffc00f08947 */ /* 0x002fea000383ffff */
[----:B------:R-:W-:Y:S05]  /*8230*/  BRA `(.L_x_165) ;  /* 0xfffffffc00107947 */ /* 0x000fea000383ffff */
.L_x_166:
[----:B------:R-:W-:-:S00]  /*8240*/  BRA `(.L_x_166) ;  /* 0xfffffffc00fc7947 */ /* 0x000fc0000383ffff */
[----:B------:R-:W-:-:S00]  /*8250*/  NOP ;  /* 0x0000000000007918 */ /* 0x000fc00000000000 */
        /* <DEDUP_REMOVED lines=10> */
.L_x_167:


//--------------------- .nv.global.init           --------------------------
	.section	.nv.global.init,"aw",@progbits
.nv.global.init:
	.type		$str$22,@object
	.size		$str$22,($str$23 - $str$22)
$str$22:
        /*0000*/ 	.byte	0x6b, 0x5f, 0x74, 0x69, 0x6c, 0x65, 0x5f, 0x63, 0x6f, 0x75, 0x6e, 0x74, 0x20, 0x3e, 0x3d, 0x20
        /*0010*/ 	.byte	0x31, 0x00
	.type		$str$23,@object
	.size		$str$23,(__unnamed_1 - $str$23)
$str$23:
        /*0012*/ 	.byte	0x2f, 0x74, 0x6d, 0x70, 0x2f, 0x63, 0x75, 0x74, 0x6c, 0x61, 0x73, 0x73, 0x5f, 0x73, 0x77, 0x65
        /*0022*/ 	.byte	0x65, 0x70, 0x5f, 0x73, 0x72, 0x63, 0x2f, 0x69, 0x6e, 0x63, 0x6c, 0x75, 0x64, 0x65, 0x2f, 0x63
        /*0032*/ 	.byte	0x75, 0x74, 0x6c, 0x61, 0x73, 0x73, 0x2f, 0x67, 0x65, 0x6d, 0x6d, 0x2f, 0x63, 0x6f, 0x6c, 0x6c
        /*0042*/ 	.byte	0x65, 0x63, 0x74, 0x69, 0x76, 0x65, 0x2f, 0x73, 0x6d, 0x39, 0x30, 0x5f, 0x6d, 0x6d, 0x61, 0x5f
        /*0052*/ 	.byte	0x74, 0x6d, 0x61, 0x5f, 0x67, 0x6d, 0x6d, 0x61, 0x5f, 0x73, 0x73, 0x5f, 0x77, 0x61, 0x72, 0x70
        /*0062*/ 	.byte	0x73, 0x70, 0x65, 0x63, 0x69, 0x61, 0x6c, 0x69, 0x7a, 0x65, 0x64, 0x2e, 0x68, 0x70, 0x70, 0x00
	.type		__unnamed_1,@object
	.size		__unnamed_1,(.L_0 - __unnamed_1)
__unnamed_1:
        /*0072*/ 	.byte	0x76, 0x6f, 0x69, 0x64, 0x20, 0x63, 0x75, 0x74, 0x6c, 0x61, 0x73, 0x73, 0x3a, 0x3a, 0x67, 0x65
        /* <DEDUP_REMOVED lines=180> */
        /*0bc2*/ 	.byte	0x79, 0x5d, 0x00
.L_0:


//--------------------- .nv.shared._ZN7cutlass13device_kernelINS_4gemm6kernel13GemmUniversalIN4cute5tupleIJiiiiEEENS1_10collective13CollectiveMmaINS1_34MainloopSm90TmaGmmaWarpSpecializedILi5ENS5_IJNS4_1CILi2EEENSA_ILi1EEESC_EEENS1_35KernelTmaWarpSpecializedCooperativeEEENS5_IJNSA_ILi256EEENSA_ILi48EEENSA_ILi64EEEEEENS_6half_tENS5_IJlSC_lEEESK_SL_NS4_8TiledMMAINS4_8MMA_AtomIJNS4_4SM904GMMA25MMA_64x16x16_F32F16F16_SSILNSP_5MajorE0ELSR_0ELNSP_7ScaleInE1ELSS_1EEEEEENS4_6LayoutISD_NS5_IJSC_NSA_ILi0EEESW_EEEEENS5_IJNS4_10UnderscoreESZ_SZ_EEEEENS4_13SM90_TMA_LOADENS4_14ComposedLayoutINS4_7SwizzleILi3ELi4ELi3EEENS4_18smem_ptr_flag_bitsILi16EEENSV_INS5_IJNSA_ILi8EEESI_EEENS5_IJSI_SC_EEEEEEEvNS4_8identityENS4_23SM90_TMA_LOAD_MULTICASTES1C_vS1D_EENS_8epilogue10collective6detail29Sm90TmaWarpSpecializedAdapterINS1H_15DefaultEpilogueISK_SL_SL_NS1G_6thread17LinearCombinationISK_Li1EffLNS1L_9ScaleType4KindE0ELNS_15FloatRoundStyleE2ESK_EENS1_15EpilogueDefaultEEEEEvvEEEEvNT_6ParamsE --------------------------
	.section	.nv.shared._ZN7cutlass13device_kernelINS_4gemm6kernel13GemmUniversalIN4cute5tupleIJiiiiEEENS1_10collective13CollectiveMmaINS1_34MainloopSm90TmaGmmaWarpSpecializedILi5ENS5_IJNS4_1CILi2EEENSA_ILi1EEESC_EEENS1_35KernelTmaWarpSpecializedCooperativeEEENS5_IJNSA_ILi256EEENSA_ILi48EEENSA_ILi64EEEEEENS_6half_tENS5_IJlSC_lEEESK_SL_NS4_8TiledMMAINS4_8MMA_AtomIJNS4_4SM904GMMA25MMA_64x16x16_F32F16F16_SSILNSP_5MajorE0ELSR_0ELNSP_7ScaleInE1ELSS_1EEEEEENS4_6LayoutISD_NS5_IJSC_NSA_ILi0EEESW_EEEEENS5_IJNS4_10UnderscoreESZ_SZ_EEEEENS4_13SM90_TMA_LOADENS4_14ComposedLayoutINS4_7SwizzleILi3ELi4ELi3EEENS4_18smem_ptr_flag_bitsILi16EEENSV_INS5_IJNSA_ILi8EEESI_EEENS5_IJSI_SC_EEEEEEEvNS4_8identityENS4_23SM90_TMA_LOAD_MULTICASTES1C_vS1D_EENS_8epilogue10collective6detail29Sm90TmaWarpSpecializedAdapterINS1H_15DefaultEpilogueISK_SL_SL_NS1G_6thread17LinearCombinationISK_Li1EffLNS1L_9ScaleType4KindE0ELNS_15FloatRoundStyleE2ESK_EENS1_15EpilogueDefaultEEEEEvvEEEEvNT_6ParamsE,"aw",@nobits
	.sectionflags	@""
	.align	16
	.zero		1024


//--------------------- .nv.shared.reserved.0     --------------------------
	.section	.nv.shared.reserved.0,"aw",@nobits
	.weak		__nv_reservedSMEM_offset_0_alias
	.size		__nv_reservedSMEM_offset_0_alias, 0, 0
	.other		__nv_reservedSMEM_offset_0_alias,@"STO_CUDA_RESERVED_SHARED STV_DEFAULT"
__nv_reservedSMEM_offset_0_alias:
	.zero		0


//--------------------- .nv.global                --------------------------
	.section	.nv.global,"aw",@nobits
.nv.global:
	.type		_ZN40_INTERNAL_90e89ec3_4_k_cu_4e8da0b8_156344cute1_E,@object
	.size		_ZN40_INTERNAL_90e89ec3_4_k_cu_4e8da0b8_156344cute1_E,(_ZN40_INTERNAL_90e89ec3_4_k_cu_4e8da0b8_156344cuda3std3__45__cpo6cbeginE - _ZN40_INTERNAL_90e89ec3_4_k_cu_4e8da0b8_156344cute1_E)
_ZN40_INTERNAL_90e89ec3_4_k_cu_4e8da0b8_156344cute1_E:
	.zero		1
	.type		_ZN40_INTERNAL_90e89ec3_4_k_cu_4e8da0b8_156344cuda3std3__45__cpo6cbeginE,@object
	.size		_ZN40_INTERNAL_90e89ec3_4_k_cu_4e8da0b8_156344cuda3std3__45__cpo6cbeginE,(_ZN40_INTERNAL_90e89ec3_4_k_cu_4e8da0b8_156344cuda3std3__48in_placeE - _ZN40_INTERNAL_90e89ec3_4_k_cu_4e8da0b8_156344cuda3std3__45__cpo6cbeginE)
_ZN40_INTERNAL_90e89ec3_4_k_cu_4e8da0b8_156344cuda3std3__45__cpo6cbeginE:
	.zero		1
	.type		_ZN40_INTERNAL_90e89ec3_4_k_cu_4e8da0b8_156344cuda3std3__48in_placeE,@object
	.size		_ZN40_INTERNAL_90e89ec3_4_k_cu_4e8da0b8_156344cuda3std3__48in_placeE,(_ZN40_INTERNAL_90e89ec3_4_k_cu_4e8da0b8_156344cuda3std6ranges3__45__cpo9iter_moveE - _ZN40_INTERNAL_90e89ec3_4_k_cu_4e8da0b8_156344cuda3std3__48in_placeE)
_ZN40_INTERNAL_90e89ec3_4_k_cu_4e8da0b8_156344cuda3std3__48in_placeE:
	.zero		1
	.type		_ZN40_INTERNAL_90e89ec3_4_k_cu_4e8da0b8_156344cuda3std6ranges3__45__cpo9iter_moveE,@object
	.size		_ZN40_INTERNAL_90e89ec3_4_k_cu_4e8da0b8_156344cuda3std6ranges3__45__cpo9iter_moveE,(_ZN40_INTERNAL_90e89ec3_4_k_cu_4e8da0b8_156344cuda3std3__45__cpo5beginE - _ZN40_INTERNAL_90e89ec3_4_k_cu_4e8da0b8_156344cuda3std6ranges3__45__cpo9iter_moveE)
_ZN40_INTERNAL_90e89ec3_4_k_cu_4e8da0b8_156344cuda3std6ranges3__45__cpo9iter_moveE:
	.zero		1
	.type		_ZN40_INTERNAL_90e89ec3_4_k_cu_4e8da0b8_156344cuda3std3__45__cpo5beginE,@object
	.size		_ZN40_INTERNAL_90e89ec3_4_k_cu_4e8da0b8_156344cuda3std3__45__cpo5beginE,(_ZN40_INTERNAL_90e89ec3_4_k_cu_4e8da0b8_156344cuda3std3__442_GLOBAL__N__90e89ec3_4_k_cu_4e8da0b8_156346ignoreE - _ZN40_INTERNAL_90e89ec3_4_k_cu_4e8da0b8_156344cuda3std3__45__cpo5beginE)
_ZN40_INTERNAL_90e89ec3_4_k_cu_4e8da0b8_156344cuda3std3__45__cpo5beginE:
	.zero		1
	.type		_ZN40_INTERNAL_90e89ec3_4_k_cu_4e8da0b8_156344cuda3std3__442_GLOBAL__N__90e89ec3_4_k_cu_4e8da0b8_156346ignoreE,@object
	.size		_ZN40_INTERNAL_90e89ec3_4_k_cu_4e8da0b8_156344cuda3std3__442_GLOBAL__N__90e89ec3_4_k_cu_4e8da0b8_156346ignoreE,(_ZN40_INTERNAL_90e89ec3_4_k_cu_4e8da0b8_156344cute7productE - _ZN40_INTERNAL_90e89ec3_4_k_cu_4e8da0b8_156344cuda3std3__442_GLOBAL__N__90e89ec3_4_k_cu_4e8da0b8_156346ignoreE)
_ZN40_INTERNAL_90e89ec3_4_k_cu_4e8da0b8_156344cuda3std3__442_GLOBAL__N__90e89ec3_4_k_cu_4e8da0b8_156346ignoreE:
	.zero		1
	.type		_ZN40_INTERNAL_90e89ec3_4_k_cu_4e8da0b8_156344cute7productE,@object
	.size		_ZN40_INTERNAL_90e89ec3_4_k_cu_4e8da0b8_156344cute7productE,(_ZN40_INTERNAL_90e89ec3_4_k_cu_4e8da0b8_156344cuda3std3__45__cpo3endE - _ZN40_INTERNAL_90e89ec3_4_k_cu_4e8da0b8_156344cute7productE)
_ZN40_INTERNAL_90e89ec3_4_k_cu_4e8da0b8_156344cute7productE:
	.zero		1
	.type		_ZN40_INTERNAL_90e89ec3_4_k_cu_4e8da0b8_156344cuda3std3__45__cpo3endE,@object
	.size		_ZN40_INTERNAL_90e89ec3_4_k_cu_4e8da0b8_156344cuda3std3__45__cpo3endE,(_ZN40_INTERNAL_90e89ec3_4_k_cu_4e8da0b8_156344cuda3std3__419piecewise_constructE - _ZN40_INTERNAL_90e89ec3_4_k_cu_4e8da0b8_156344cuda3std3__45__cpo3endE)
_ZN40_INTERNAL_90e89ec3_4_k_cu_4e8da0b8_156344cuda3std3__45__cpo3endE:
	.zero		1
	.type		_ZN40_INTERNAL_90e89ec3_4_k_cu_4e8da0b8_156344cuda3std3__419piecewise_constructE,@object
	.size		_ZN40_INTERNAL_90e89ec3_4_k_cu_4e8da0b8_156344cuda3std3__419piecewise_constructE,(_ZN40_INTERNAL_90e89ec3_4_k_cu_4e8da0b8_156344cuda3std3__45__cpo4cendE - _ZN40_INTERNAL_90e89ec3_4_k_cu_4e8da0b8_156344cuda3std3__419piecewise_constructE)
_ZN40_INTERNAL_90e89ec3_4_k_cu_4e8da0b8_156344cuda3std3__419piecewise_constructE:
	.zero		1
	.type		_ZN40_INTERNAL_90e89ec3_4_k_cu_4e8da0b8_156344cuda3std3__45__cpo4cendE,@object
	.size		_ZN40_INTERNAL_90e89ec3_4_k_cu_4e8da0b8_156344cuda3std3__45__cpo4cendE,(_ZN40_INTERNAL_90e89ec3_4_k_cu_4e8da0b8_156344cuda3std6ranges3__45__cpo4swapE - _ZN40_INTERNAL_90e89ec3_4_k_cu_4e8da0b8_156344cuda3std3__45__cpo4cendE)
_ZN40_INTERNAL_90e89ec3_4_k_cu_4e8da0b8_156344cuda3std3__45__cpo4cendE:
	.zero		1
	.type		_ZN40_INTERNAL_90e89ec3_4_k_cu_4e8da0b8_156344cuda3std6ranges3__45__cpo4swapE,@object
	.size		_ZN40_INTERNAL_90e89ec3_4_k_cu_4e8da0b8_156344cuda3std6ranges3__45__cpo4swapE,(.L_8 - _ZN40_INTERNAL_90e89ec3_4_k_cu_4e8da0b8_156344cuda3std6ranges3__45__cpo4swapE)
_ZN40_INTERNAL_90e89ec3_4_k_cu_4e8da0b8_156344cuda3std6ranges3__45__cpo4swapE:
	.zero		1
.L_8:


//--------------------- .nv.constant0._ZN7cutlass13device_kernelINS_4gemm6kernel13GemmUniversalIN4cute5tupleIJiiiiEEENS1_10collective13CollectiveMmaINS1_34MainloopSm90TmaGmmaWarpSpecializedILi5ENS5_IJNS4_1CILi2EEENSA_ILi1EEESC_EEENS1_35KernelTmaWarpSpecializedCooperativeEEENS5_IJNSA_ILi256EEENSA_ILi48EEENSA_ILi64EEEEEENS_6half_tENS5_IJlSC_lEEESK_SL_NS4_8TiledMMAINS4_8MMA_AtomIJNS4_4SM904GMMA25MMA_64x16x16_F32F16F16_SSILNSP_5MajorE0ELSR_0ELNSP_7ScaleInE1ELSS_1EEEEEENS4_6LayoutISD_NS5_IJSC_NSA_ILi0EEESW_EEEEENS5_IJNS4_10UnderscoreESZ_SZ_EEEEENS4_13SM90_TMA_LOADENS4_14ComposedLayoutINS4_7SwizzleILi3ELi4ELi3EEENS4_18smem_ptr_flag_bitsILi16EEENSV_INS5_IJNSA_ILi8EEESI_EEENS5_IJSI_SC_EEEEEEEvNS4_8identityENS4_23SM90_TMA_LOAD_MULTICASTES1C_vS1D_EENS_8epilogue10collective6detail29Sm90TmaWarpSpecializedAdapterINS1H_15DefaultEpilogueISK_SL_SL_NS1G_6thread17LinearCombinationISK_Li1EffLNS1L_9ScaleType4KindE0ELNS_15FloatRoundStyleE2ESK_EENS1_15EpilogueDefaultEEEEEvvEEEEvNT_6ParamsE --------------------------
	.section	.nv.constant0._ZN7cutlass13device_kernelINS_4gemm6kernel13GemmUniversalIN4cute5tupleIJiiiiEEENS1_10collective13CollectiveMmaINS1_34MainloopSm90TmaGmmaWarpSpecializedILi5ENS5_IJNS4_1CILi2EEENSA_ILi1EEESC_EEENS1_35KernelTmaWarpSpecializedCooperativeEEENS5_IJNSA_ILi256EEENSA_ILi48EEENSA_ILi64EEEEEENS_6half_tENS5_IJlSC_lEEESK_SL_NS4_8TiledMMAINS4_8MMA_AtomIJNS4_4SM904GMMA25MMA_64x16x16_F32F16F16_SSILNSP_5MajorE0ELSR_0ELNSP_7ScaleInE1ELSS_1EEEEEENS4_6LayoutISD_NS5_IJSC_NSA_ILi0EEESW_EEEEENS5_IJNS4_10UnderscoreESZ_SZ_EEEEENS4_13SM90_TMA_LOADENS4_14ComposedLayoutINS4_7SwizzleILi3ELi4ELi3EEENS4_18smem_ptr_flag_bitsILi16EEENSV_INS5_IJNSA_ILi8EEESI_EEENS5_IJSI_SC_EEEEEEEvNS4_8identityENS4_23SM90_TMA_LOAD_MULTICASTES1C_vS1D_EENS_8epilogue10collective6detail29Sm90TmaWarpSpecializedAdapterINS1H_15DefaultEpilogueISK_SL_SL_NS1G_6thread17LinearCombinationISK_Li1EffLNS1L_9ScaleType4KindE0ELNS_15FloatRoundStyleE2ESK_EENS1_15EpilogueDefaultEEEEEvvEEEEvNT_6ParamsE,"a",@progbits
	.sectionflags	@""
	.align	4
.nv.constant0._ZN7cutlass13device_kernelINS_4gemm6kernel13GemmUniversalIN4cute5tupleIJiiiiEEENS1_10collective13CollectiveMmaINS1_34MainloopSm90TmaGmmaWarpSpecializedILi5ENS5_IJNS4_1CILi2EEENSA_ILi1EEESC_EEENS1_35KernelTmaWarpSpecializedCooperativeEEENS5_IJNSA_ILi256EEENSA_ILi48EEENSA_ILi64EEEEEENS_6half_tENS5_IJlSC_lEEESK_SL_NS4_8TiledMMAINS4_8MMA_AtomIJNS4_4SM904GMMA25MMA_64x16x16_F32F16F16_SSILNSP_5MajorE0ELSR_0ELNSP_7ScaleInE1ELSS_1EEEEEENS4_6LayoutISD_NS5_IJSC_NSA_ILi0EEESW_EEEEENS5_IJNS4_10UnderscoreESZ_SZ_EEEEENS4_13SM90_TMA_LOADENS4_14ComposedLayoutINS4_7SwizzleILi3ELi4ELi3EEENS4_18smem_ptr_flag_bitsILi16EEENSV_INS5_IJNSA_ILi8EEESI_EEENS5_IJSI_SC_EEEEEEEvNS4_8identityENS4_23SM90_TMA_LOAD_MULTICASTES1C_vS1D_EENS_8epilogue10collective6detail29Sm90TmaWarpSpecializedAdapterINS1H_15DefaultEpilogueISK_SL_SL_NS1G_6thread17LinearCombinationISK_Li1EffLNS1L_9ScaleType4KindE0ELNS_15FloatRoundStyleE2ESK_EENS1_15EpilogueDefaultEEEEEvvEEEEvNT_6ParamsE:
	.zero		1664


//--------------------- SYMBOLS --------------------------

	.type		.nv.reservedSmem.offset0,@object
	.size		.nv.reservedSmem.offset0,0x4
	.type		__assertfail,@function
